	.target	sm_90a

	.elftype	@"ET_EXEC"


//--------------------- .note.nv.tkinfo           --------------------------
	.section	.note.nv.tkinfo,"",@"SHT_NOTE"
	.sectionflags	@"SHF_NOTE_NV_TKINFO"
	.tkinfo
        /*0018*/ 	.word	0x00000002
        /*0030*/ 	.string	""
        /*0030*/ 	.string	"ptxas"
        /*0030*/ 	.string	"Cuda compilation tools, release 13.0, V13.0.88"
        /*0030*/ 	.string	"Build cuda_13.0.r13.0/compiler.36424714_0"
        /*0030*/ 	.string	"-v  -suppress-debug-info  -lineinfo  -arch sm_90a "



//--------------------- .note.nv.cuinfo           --------------------------
	.section	.note.nv.cuinfo,"",@"SHT_NOTE"
	.sectionflags	@"SHF_NOTE_NV_CUINFO"
        /*0018*/ 	.short	0x0002
        /*001a*/ 	.short	0x005a
        /*001c*/ 	.short	0x0082
	.zero		2


//--------------------- .nv.info                  --------------------------
	.section	.nv.info,"",@"SHT_CUDA_INFO"
	.align	4


	//----- nvinfo : EIATTR_REGCOUNT
	.align		4
        /*0000*/ 	.byte	0x04, 0x2f
        /*0002*/ 	.short	(.L_1 - .L_0)
	.align		4
.L_0:
        /*0004*/ 	.word	index@(matmul_kernel)
        /*0008*/ 	.word	0x000000f2


	//----- nvinfo : EIATTR_FRAME_SIZE
	.align		4
.L_1:
        /*000c*/ 	.byte	0x04, 0x11
        /*000e*/ 	.short	(.L_3 - .L_2)
	.align		4
.L_2:
        /*0010*/ 	.word	index@(matmul_kernel)
        /*0014*/ 	.word	0x00000000


	//----- nvinfo : EIATTR_MIN_STACK_SIZE
	.align		4
.L_3:
        /*0018*/ 	.byte	0x04, 0x12
        /*001a*/ 	.short	(.L_5 - .L_4)
	.align		4
.L_4:
        /*001c*/ 	.word	index@(matmul_kernel)
        /*0020*/ 	.word	0x00000000
.L_5:


//--------------------- .nv.compat                --------------------------
	.section	.nv.compat,"",@"SHT_CUDA_COMPAT_INFO"
	.align	4
        /*0000*/ 	.byte	0x02, 0x09, 0x01, 0x00, 0x02, 0x02, 0x04, 0x00, 0x02, 0x05, 0x05, 0x00, 0x03, 0x07, 0x01, 0x01
        /*0010*/ 	.byte	0x02, 0x03, 0x00, 0x00, 0x02, 0x06, 0x01, 0x00, 0x04, 0x0b, 0x08, 0x00, 0x00, 0x00, 0x00, 0x00
        /*0020*/ 	.byte	0x00, 0x00, 0x00, 0x00


//--------------------- .nv.info.matmul_kernel    --------------------------
	.section	.nv.info.matmul_kernel,"",@"SHT_CUDA_INFO"
	.sectionflags	@""
	.align	4


	//----- nvinfo : EIATTR_CUDA_API_VERSION
	.align		4
        /*0000*/ 	.byte	0x04, 0x37
        /*0002*/ 	.short	(.L_7 - .L_6)
.L_6:
        /*0004*/ 	.word	0x00000082


	//----- nvinfo : EIATTR_KPARAM_INFO
	.align		4
.L_7:
        /*0008*/ 	.byte	0x04, 0x17
        /*000a*/ 	.short	(.L_9 - .L_8)
.L_8:
        /*000c*/ 	.word	0x00000000
        /*0010*/ 	.short	0x000d
        /*0012*/ 	.short	0x0048
        /*0014*/ 	.byte	0x00, 0xf4, 0x21, 0x00


	//----- nvinfo : EIATTR_KPARAM_INFO
	.align		4
.L_9:
        /*0018*/ 	.byte	0x04, 0x17
        /*001a*/ 	.short	(.L_11 - .L_10)
.L_10:
        /*001c*/ 	.word	0x00000000
        /*0020*/ 	.short	0x000c
        /*0022*/ 	.short	0x0040
        /*0024*/ 	.byte	0x00, 0xf4, 0x21, 0x00


	//----- nvinfo : EIATTR_KPARAM_INFO
	.align		4
.L_11:
        /*0028*/ 	.byte	0x04, 0x17
        /*002a*/ 	.short	(.L_13 - .L_12)
.L_12:
        /*002c*/ 	.word	0x00000000
        /*0030*/ 	.short	0x000b
        /*0032*/ 	.short	0x0038
        /*0034*/ 	.byte	0x00, 0xf0, 0x11, 0x00


	//----- nvinfo : EIATTR_KPARAM_INFO
	.align		4
.L_13:
        /*0038*/ 	.byte	0x04, 0x17
        /*003a*/ 	.short	(.L_15 - .L_14)
.L_14:
        /*003c*/ 	.word	0x00000000
        /*0040*/ 	.short	0x000a
        /*0042*/ 	.short	0x0034
        /*0044*/ 	.byte	0x00, 0xf0, 0x11, 0x00


	//----- nvinfo : EIATTR_KPARAM_INFO
	.align		4
.L_15:
        /*0048*/ 	.byte	0x04, 0x17
        /*004a*/ 	.short	(.L_17 - .L_16)
.L_16:
        /*004c*/ 	.word	0x00000000
        /*0050*/ 	.short	0x0009
        /*0052*/ 	.short	0x0030
        /*0054*/ 	.byte	0x00, 0xf0, 0x11, 0x00


	//----- nvinfo : EIATTR_KPARAM_INFO
	.align		4
.L_17:
        /*0058*/ 	.byte	0x04, 0x17
        /*005a*/ 	.short	(.L_19 - .L_18)
.L_18:
        /*005c*/ 	.word	0x00000000
        /*0060*/ 	.short	0x0008
        /*0062*/ 	.short	0x002c
        /*0064*/ 	.byte	0x00, 0xf0, 0x11, 0x00


	//----- nvinfo : EIATTR_KPARAM_INFO
	.align		4
.L_19:
        /*0068*/ 	.byte	0x04, 0x17
        /*006a*/ 	.short	(.L_21 - .L_20)
.L_20:
        /*006c*/ 	.word	0x00000000
        /*0070*/ 	.short	0x0007
        /*0072*/ 	.short	0x0028
        /*0074*/ 	.byte	0x00, 0xf0, 0x11, 0x00


	//----- nvinfo : EIATTR_KPARAM_INFO
	.align		4
.L_21:
        /*0078*/ 	.byte	0x04, 0x17
        /*007a*/ 	.short	(.L_23 - .L_22)
.L_22:
        /*007c*/ 	.word	0x00000000
        /*0080*/ 	.short	0x0006
        /*0082*/ 	.short	0x0024
        /*0084*/ 	.byte	0x00, 0xf0, 0x11, 0x00


	//----- nvinfo : EIATTR_KPARAM_INFO
	.align		4
.L_23:
        /*0088*/ 	.byte	0x04, 0x17
        /*008a*/ 	.short	(.L_25 - .L_24)
.L_24:
        /*008c*/ 	.word	0x00000000
        /*0090*/ 	.short	0x0005
        /*0092*/ 	.short	0x0020
        /*0094*/ 	.byte	0x00, 0xf0, 0x11, 0x00


	//----- nvinfo : EIATTR_KPARAM_INFO
	.align		4
.L_25:
        /*0098*/ 	.byte	0x04, 0x17
        /*009a*/ 	.short	(.L_27 - .L_26)
.L_26:
        /*009c*/ 	.word	0x00000000
        /*00a0*/ 	.short	0x0004
        /*00a2*/ 	.short	0x001c
        /*00a4*/ 	.byte	0x00, 0xf0, 0x11, 0x00


	//----- nvinfo : EIATTR_KPARAM_INFO
	.align		4
.L_27:
        /*00a8*/ 	.byte	0x04, 0x17
        /*00aa*/ 	.short	(.L_29 - .L_28)
.L_28:
        /*00ac*/ 	.word	0x00000000
        /*00b0*/ 	.short	0x0003
        /*00b2*/ 	.short	0x0018
        /*00b4*/ 	.byte	0x00, 0xf0, 0x11, 0x00


	//----- nvinfo : EIATTR_KPARAM_INFO
	.align		4
.L_29:
        /*00b8*/ 	.byte	0x04, 0x17
        /*00ba*/ 	.short	(.L_31 - .L_30)
.L_30:
        /*00bc*/ 	.word	0x00000000
        /*00c0*/ 	.short	0x0002
        /*00c2*/ 	.short	0x0010
        /*00c4*/ 	.byte	0x00, 0xf4, 0x21, 0x00


	//----- nvinfo : EIATTR_KPARAM_INFO
	.align		4
.L_31:
        /*00c8*/ 	.byte	0x04, 0x17
        /*00ca*/ 	.short	(.L_33 - .L_32)
.L_32:
        /*00cc*/ 	.word	0x00000000
        /*00d0*/ 	.short	0x0001
        /*00d2*/ 	.short	0x0008
        /*00d4*/ 	.byte	0x00, 0xf4, 0x21, 0x00


	//----- nvinfo : EIATTR_KPARAM_INFO
	.align		4
.L_33:
        /*00d8*/ 	.byte	0x04, 0x17
        /*00da*/ 	.short	(.L_35 - .L_34)
.L_34:
        /*00dc*/ 	.word	0x00000000
        /*00e0*/ 	.short	0x0000
        /*00e2*/ 	.short	0x0000
        /*00e4*/ 	.byte	0x00, 0xf4, 0x21, 0x00


	//----- nvinfo : EIATTR_SPARSE_MMA_MASK
	.align		4
.L_35:
        /*00e8*/ 	.byte	0x03, 0x50
        /*00ea*/ 	.short	0x0000


	//----- nvinfo : EIATTR_MAXREG_COUNT
	.align		4
        /*00ec*/ 	.byte	0x03, 0x1b
        /*00ee*/ 	.short	0x00ff


	//----- nvinfo : EIATTR_NUM_BARRIERS
	.align		4
        /*00f0*/ 	.byte	0x02, 0x4c
        /*00f2*/ 	.byte	0x01
	.zero		1


	//----- nvinfo : EIATTR_MERCURY_ISA_VERSION
	.align		4
        /*00f4*/ 	.byte	0x03, 0x5f
        /*00f6*/ 	.short	0x0101


	//----- nvinfo : EIATTR_EXIT_INSTR_OFFSETS
	.align		4
        /*00f8*/ 	.byte	0x04, 0x1c
        /*00fa*/ 	.short	(.L_37 - .L_36)


	//   ....[0]....
.L_36:
        /*00fc*/ 	.word	0x0000b7c0


	//   ....[1]....
        /*0100*/ 	.word	0x0000b7e0


	//----- nvinfo : EIATTR_REQNTID
	.align		4
.L_37:
        /*0104*/ 	.byte	0x04, 0x10
        /*0106*/ 	.short	(.L_39 - .L_38)
.L_38:
        /*0108*/ 	.word	0x00000080
        /*010c*/ 	.word	0x00000001
        /*0110*/ 	.word	0x00000001


	//----- nvinfo : EIATTR_CBANK_PARAM_SIZE
	.align		4
.L_39:
        /*0114*/ 	.byte	0x03, 0x19
        /*0116*/ 	.short	0x0050


	//----- nvinfo : EIATTR_PARAM_CBANK
	.align		4
        /*0118*/ 	.byte	0x04, 0x0a
        /*011a*/ 	.short	(.L_41 - .L_40)
	.align		4
.L_40:
        /*011c*/ 	.word	index@(.nv.constant0.matmul_kernel)
        /*0120*/ 	.short	0x0210
        /*0122*/ 	.short	0x0050


	//----- nvinfo : EIATTR_SW_WAR
	.align		4
.L_41:
        /*0124*/ 	.byte	0x04, 0x36
        /*0126*/ 	.short	(.L_43 - .L_42)
.L_42:
        /*0128*/ 	.word	0x00000008
.L_43:


//--------------------- .nv.callgraph             --------------------------
	.section	.nv.callgraph,"",@"SHT_CUDA_CALLGRAPH"
	.align	4
	.sectionentsize	8
	.align		4
        /*0000*/ 	.word	0x00000000
	.align		4
        /*0004*/ 	.word	0xffffffff
	.align		4
        /*0008*/ 	.word	0x00000000
	.align		4
        /*000c*/ 	.word	0xfffffffe
	.align		4
        /*0010*/ 	.word	0x00000000
	.align		4
        /*0014*/ 	.word	0xfffffffd
	.align		4
        /*0018*/ 	.word	0x00000000
	.align		4
        /*001c*/ 	.word	0xfffffffc


//--------------------- .text.matmul_kernel       --------------------------
	.section	.text.matmul_kernel,"ax",@progbits
	.align	128
        .global         matmul_kernel
        .type           matmul_kernel,@function
        .size           matmul_kernel,(.L_x_3 - matmul_kernel)
        .other          matmul_kernel,@"STO_CUDA_ENTRY STV_DEFAULT"
matmul_kernel:
.text.matmul_kernel:
[----:B------:R-:W-:Y:S08]  /*0000*/  LDC R1, c[0x0][0x28] ;  /* 0x00000a00ff017b82 */ /* 0x000ff00000000800 */
[----:B------:R-:W1:Y:S01]  /*0010*/  LDC.64 R182, c[0x0][0x228] ;  /* 0x00008a00ffb67b82 */ /* 0x000e620000000a00 */
[----:B------:R-:W2:Y:S01]  /*0020*/  S2R R5, SR_CTAID.X ;  /* 0x0000000000057919 */ /* 0x000ea20000002500 */
[----:B------:R-:W-:Y:S01]  /*0030*/  ULDC.64 UR6, c[0x0][0x218] ;  /* 0x0000860000067ab9 */ /* 0x000fe20000000a00 */
[----:B------:R-:W-:Y:S01]  /*0040*/  ULDC.64 UR4, c[0x0][0x210] ;  /* 0x0000840000047ab9 */ /* 0x000fe20000000a00 */
[----:B------:R-:W-:Y:S01]  /*0050*/  ULDC.64 UR16, c[0x0][0x208] ;  /* 0x0000820000107ab9 */ /* 0x000fe20000000a00 */
[----:B------:R-:W3:Y:S03]  /*0060*/  S2R R23, SR_TID.X ;  /* 0x0000000000177919 */ /* 0x000ee60000002100 */
[----:B------:R-:W4:Y:S08]  /*0070*/  LDC.64 R146, c[0x0][0x238] ;  /* 0x00008e00ff927b82 */ /* 0x000f300000000a00 */
[----:B------:R-:W5:Y:S01]  /*0080*/  S2UR UR12, SR_CgaCtaId ;  /* 0x00000000000c79c3 */ /* 0x000f620000008800 */
[----:B-1----:R-:W-:Y:S01]  /*0090*/  VIADD R0, R183, 0x3f ;  /* 0x0000003fb7007836 */ /* 0x002fe20000000000 */
[----:B------:R-:W-:-:S06]  /*00a0*/  IABS R27, R183 ;  /* 0x000000b7001b7213 */ /* 0x000fcc0000000000 */
[----:B------:R-:W1:Y:S01]  /*00b0*/  LDC R133, c[0x0][0x230] ;  /* 0x00008c00ff857b82 */ /* 0x000e620000000800 */
[----:B------:R-:W-:Y:S02]  /*00c0*/  IABS R25, R182 ;  /* 0x000000b600197213 */ /* 0x000fe40000000000 */
[----:B------:R-:W-:Y:S01]  /*00d0*/  SHF.R.S32.HI R3, RZ, 0x1f, R0 ;  /* 0x0000001fff037819 */ /* 0x000fe20000011400 */
[----:B----4-:R-:W-:-:S03]  /*00e0*/  IMAD R92, R146, 0xc, RZ ;  /* 0x0000000c925c7824 */ /* 0x010fc600078e02ff */
[----:B------:R-:W-:Y:S01]  /*00f0*/  LEA.HI R3, R3, R0, RZ, 0x6 ;  /* 0x0000000003037211 */ /* 0x000fe200078f30ff */
[C---:B------:R-:W-:Y:S01]  /*0100*/  IMAD.SHL.U32 R88, R146.reuse, 0x2, RZ ;  /* 0x0000000292587824 */ /* 0x040fe200078e00ff */
[----:B--2---:R-:W-:Y:S01]  /*0110*/  IABS R8, R5 ;  /* 0x0000000500087213 */ /* 0x004fe20000000000 */
[C---:B------:R-:W-:Y:S01]  /*0120*/  IMAD R90, R146.reuse, 0x3, RZ ;  /* 0x00000003925a7824 */ /* 0x040fe200078e02ff */
[----:B------:R-:W-:Y:S01]  /*0130*/  SHF.R.S32.HI R3, RZ, 0x6, R3 ;  /* 0x00000006ff037819 */ /* 0x000fe20000011403 */
[C---:B------:R-:W-:Y:S01]  /*0140*/  IMAD R96, R146.reuse, 0x14, RZ ;  /* 0x0000001492607824 */ /* 0x040fe200078e02ff */
[----:B------:R-:W2:Y:S01]  /*0150*/  LDC R131, c[0x0][0x230] ;  /* 0x00008c00ff837b82 */ /* 0x000ea20000000800 */
[C---:B------:R-:W-:Y:S02]  /*0160*/  IMAD R94, R146.reuse, 0x5, RZ ;  /* 0x00000005925e7824 */ /* 0x040fe400078e02ff */
[----:B------:R-:W-:Y:S02]  /*0170*/  IMAD.SHL.U32 R4, R3, 0x8, RZ ;  /* 0x0000000803047824 */ /* 0x000fe400078e00ff */
[----:B------:R-:W-:-:S02]  /*0180*/  IMAD R100, R146, 0x18, RZ ;  /* 0x0000001892647824 */ /* 0x000fc400078e02ff */
[C---:B------:R-:W-:Y:S01]  /*0190*/  IMAD R104, R146.reuse, 0x1c, RZ ;  /* 0x0000001c92687824 */ /* 0x040fe200078e02ff */
[-C--:B------:R-:W-:Y:S01]  /*01a0*/  IABS R7, R4.reuse ;  /* 0x0000000400077213 */ /* 0x080fe20000000000 */
[C---:B------:R-:W-:Y:S01]  /*01b0*/  IMAD R98, R146.reuse, 0x6, RZ ;  /* 0x0000000692627824 */ /* 0x040fe200078e02ff */
[----:B------:R-:W-:Y:S01]  /*01c0*/  IABS R10, R4 ;  /* 0x00000004000a7213 */ /* 0x000fe20000000000 */
[C---:B------:R-:W-:Y:S01]  /*01d0*/  IMAD R102, R146.reuse, 0x7, RZ ;  /* 0x0000000792667824 */ /* 0x040fe200078e02ff */
[----:B------:R-:W4:Y:S01]  /*01e0*/  I2F.RP R0, R7 ;  /* 0x0000000700007306 */ /* 0x000f220000209400 */
[C---:B------:R-:W-:Y:S01]  /*01f0*/  IMAD.SHL.U32 R106, R146.reuse, 0x8, RZ ;  /* 0x00000008926a7824 */ /* 0x040fe200078e00ff */
[----:B------:R-:W2:Y:S01]  /*0200*/  LDC R135, c[0x0][0x230] ;  /* 0x00008c00ff877b82 */ /* 0x000ea20000000800 */
[C---:B------:R-:W-:Y:S02]  /*0210*/  IMAD R108, R146.reuse, 0x9, RZ ;  /* 0x00000009926c7824 */ /* 0x040fe400078e02ff */
[----:B------:R-:W-:-:S02]  /*0220*/  IMAD R41, R146, 0x28, RZ ;  /* 0x0000002892297824 */ /* 0x000fc400078e02ff */
[C---:B------:R-:W-:Y:S02]  /*0230*/  IMAD R43, R146.reuse, 0x2c, RZ ;  /* 0x0000002c922b7824 */ /* 0x040fe400078e02ff */
[C---:B------:R-:W-:Y:S01]  /*0240*/  IMAD R110, R146.reuse, 0xa, RZ ;  /* 0x0000000a926e7824 */ /* 0x040fe200078e02ff */
[----:B------:R-:W2:Y:S01]  /*0250*/  LDC R137, c[0x0][0x230] ;  /* 0x00008c00ff897b82 */ /* 0x000ea20000000800 */
[C---:B------:R-:W-:Y:S02]  /*0260*/  IMAD R112, R146.reuse, 0xb, RZ ;  /* 0x0000000b92707824 */ /* 0x040fe400078e02ff */
[C---:B------:R-:W-:Y:S01]  /*0270*/  IMAD R45, R146.reuse, 0x30, RZ ;  /* 0x00000030922d7824 */ /* 0x040fe200078e02ff */
[----:B----4-:R-:W4:Y:S01]  /*0280*/  MUFU.RCP R0, R0 ;  /* 0x0000000000007308 */ /* 0x010f220000001000 */
[C---:B------:R-:W-:Y:S02]  /*0290*/  IMAD R47, R146.reuse, 0x34, RZ ;  /* 0x00000034922f7824 */ /* 0x040fe400078e02ff */
[C---:B------:R-:W-:Y:S01]  /*02a0*/  IMAD R114, R146.reuse, 0xd, RZ ;  /* 0x0000000d92727824 */ /* 0x040fe200078e02ff */
[----:B------:R-:W2:Y:S01]  /*02b0*/  LDC R139, c[0x0][0x230] ;  /* 0x00008c00ff8b7b82 */ /* 0x000ea20000000800 */
[----:B------:R-:W-:-:S02]  /*02c0*/  IMAD R49, R146, 0x38, RZ ;  /* 0x0000003892317824 */ /* 0x000fc400078e02ff */
[C---:B------:R-:W-:Y:S02]  /*02d0*/  IMAD R51, R146.reuse, 0x3c, RZ ;  /* 0x0000003c92337824 */ /* 0x040fe400078e02ff */
[C---:B------:R-:W-:Y:S02]  /*02e0*/  IMAD R116, R146.reuse, 0xe, RZ ;  /* 0x0000000e92747824 */ /* 0x040fe400078e02ff */
[C---:B------:R-:W-:Y:S02]  /*02f0*/  IMAD R118, R146.reuse, 0xf, RZ ;  /* 0x0000000f92767824 */ /* 0x040fe400078e02ff */
[C---:B------:R-:W-:Y:S02]  /*0300*/  IMAD R55, R146.reuse, 0x44, RZ ;  /* 0x0000004492377824 */ /* 0x040fe400078e02ff */
[----:B------:R-:W-:Y:S02]  /*0310*/  IMAD.SHL.U32 R120, R146, 0x10, RZ ;  /* 0x0000001092787824 */ /* 0x000fe400078e00ff */
[----:B----4-:R-:W-:-:S02]  /*0320*/  VIADD R2, R0, 0xffffffe ;  /* 0x0ffffffe00027836 */ /* 0x010fc40000000000 */
[----:B------:R-:W-:Y:S02]  /*0330*/  IMAD.MOV R0, RZ, RZ, -R10 ;  /* 0x000000ffff007224 */ /* 0x000fe400078e0a0a */
[----:B------:R4:W3:Y:S01]  /*0340*/  F2I.FTZ.U32.TRUNC.NTZ R3, R2 ;  /* 0x0000000200037305 */ /* 0x0008e2000021f000 */
[C---:B------:R-:W-:Y:S02]  /*0350*/  IMAD R122, R146.reuse, 0x11, RZ ;  /* 0x00000011927a7824 */ /* 0x040fe400078e02ff */
[C---:B------:R-:W-:Y:S02]  /*0360*/  IMAD R57, R146.reuse, 0x48, RZ ;  /* 0x0000004892397824 */ /* 0x040fe400078e02ff */
[C---:B------:R-:W-:Y:S02]  /*0370*/  IMAD R59, R146.reuse, 0x4c, RZ ;  /* 0x0000004c923b7824 */ /* 0x040fe400078e02ff */
[----:B------:R-:W-:Y:S02]  /*0380*/  IMAD R124, R146, 0x12, RZ ;  /* 0x00000012927c7824 */ /* 0x000fe400078e02ff */
[----:B----4-:R-:W-:-:S02]  /*0390*/  IMAD.MOV.U32 R2, RZ, RZ, RZ ;  /* 0x000000ffff027224 */ /* 0x010fc400078e00ff */
[C---:B------:R-:W-:Y:S02]  /*03a0*/  IMAD R126, R146.reuse, 0x13, RZ ;  /* 0x00000013927e7824 */ /* 0x040fe400078e02ff */
[C---:B------:R-:W-:Y:S02]  /*03b0*/  IMAD R61, R146.reuse, 0x50, RZ ;  /* 0x00000050923d7824 */ /* 0x040fe400078e02ff */
[--C-:B---3--:R-:W-:Y:S02]  /*03c0*/  IMAD.MOV R6, RZ, RZ, -R3.reuse ;  /* 0x000000ffff067224 */ /* 0x108fe400078e0a03 */
[----:B------:R-:W-:Y:S02]  /*03d0*/  IMAD R63, R146, 0x54, RZ ;  /* 0x00000054923f7824 */ /* 0x000fe400078e02ff */
[----:B------:R-:W-:Y:S02]  /*03e0*/  IMAD R9, R6, R7, RZ ;  /* 0x0000000706097224 */ /* 0x000fe400078e02ff */
[----:B------:R-:W-:Y:S01]  /*03f0*/  IMAD.MOV.U32 R6, RZ, RZ, R8 ;  /* 0x000000ffff067224 */ /* 0x000fe200078e0008 */
[----:B------:R-:W-:Y:S01]  /*0400*/  LOP3.LUT R8, R23, 0x7f, RZ, 0xc0, !PT ;  /* 0x0000007f17087812 */ /* 0x000fe200078ec0ff */
[----:B------:R-:W-:-:S04]  /*0410*/  IMAD.HI.U32 R3, R3, R9, R2 ;  /* 0x0000000903037227 */ /* 0x000fc800078e0002 */
[----:B------:R-:W-:Y:S02]  /*0420*/  IMAD R128, R146, 0x15, RZ ;  /* 0x0000001592807824 */ /* 0x000fe400078e02ff */
[----:B------:R-:W-:-:S04]  /*0430*/  IMAD.HI.U32 R3, R3, R6, RZ ;  /* 0x0000000603037227 */ /* 0x000fc800078e00ff */
[----:B------:R-:W-:Y:S02]  /*0440*/  IMAD R0, R3, R0, R6 ;  /* 0x0000000003007224 */ /* 0x000fe400078e0206 */
[C---:B------:R-:W-:Y:S02]  /*0450*/  IMAD R65, R146.reuse, 0x58, RZ ;  /* 0x0000005892417824 */ /* 0x040fe400078e02ff */
[C---:B------:R-:W-:Y:S01]  /*0460*/  IMAD R67, R146.reuse, 0x5c, RZ ;  /* 0x0000005c92437824 */ /* 0x040fe200078e02ff */
[----:B------:R-:W-:Y:S01]  /*0470*/  ISETP.GT.U32.AND P1, PT, R7, R0, PT ;  /* 0x000000000700720c */ /* 0x000fe20003f24070 */
[C---:B------:R-:W-:Y:S02]  /*0480*/  IMAD R130, R146.reuse, 0x16, RZ ;  /* 0x0000001692827824 */ /* 0x040fe400078e02ff */
[C---:B------:R-:W-:Y:S02]  /*0490*/  IMAD R132, R146.reuse, 0x17, RZ ;  /* 0x0000001792847824 */ /* 0x040fe400078e02ff */
[----:B------:R-:W-:-:S02]  /*04a0*/  IMAD R69, R146, 0x60, RZ ;  /* 0x0000006092457824 */ /* 0x000fc400078e02ff */
[C---:B------:R-:W-:Y:S02]  /*04b0*/  IMAD R71, R146.reuse, 0x64, RZ ;  /* 0x0000006492477824 */ /* 0x040fe400078e02ff */
[C---:B------:R-:W-:Y:S02]  /*04c0*/  IMAD R134, R146.reuse, 0x19, RZ ;  /* 0x0000001992867824 */ /* 0x040fe400078e02ff */
[----:B------:R-:W-:Y:S02]  /*04d0*/  IMAD R73, R146, 0x68, RZ ;  /* 0x0000006892497824 */ /* 0x000fe400078e02ff */
[----:B------:R-:W-:Y:S02]  /*04e0*/  @!P1 IMAD.IADD R0, R0, 0x1, -R7 ;  /* 0x0000000100009824 */ /* 0x000fe400078e0a07 */
[----:B------:R-:W-:Y:S01]  /*04f0*/  @!P1 VIADD R3, R3, 0x1 ;  /* 0x0000000103039836 */ /* 0x000fe20000000000 */
[----:B------:R-:W-:Y:S01]  /*0500*/  ISETP.NE.AND P1, PT, R4, RZ, PT ;  /* 0x000000ff0400720c */ /* 0x000fe20003f25270 */
[----:B------:R-:W-:Y:S01]  /*0510*/  IMAD R75, R146, 0x6c, RZ ;  /* 0x0000006c924b7824 */ /* 0x000fe200078e02ff */
[----:B------:R-:W-:Y:S01]  /*0520*/  ISETP.GE.U32.AND P0, PT, R0, R7, PT ;  /* 0x000000070000720c */ /* 0x000fe20003f06070 */
[C---:B------:R-:W-:Y:S01]  /*0530*/  IMAD R136, R146.reuse, 0x1a, RZ ;  /* 0x0000001a92887824 */ /* 0x040fe200078e02ff */
[----:B------:R-:W-:Y:S01]  /*0540*/  LOP3.LUT R0, R5, R4, RZ, 0x3c, !PT ;  /* 0x0000000405007212 */ /* 0x000fe200078e3cff */
[----:B------:R-:W-:-:S02]  /*0550*/  IMAD R138, R146, 0x1b, RZ ;  /* 0x0000001b928a7824 */ /* 0x000fc400078e02ff */
[----:B------:R-:W-:Y:S01]  /*0560*/  IMAD R77, R146, 0x70, RZ ;  /* 0x00000070924d7824 */ /* 0x000fe200078e02ff */
[----:B------:R-:W-:Y:S01]  /*0570*/  ISETP.GE.AND P2, PT, R0, RZ, PT ;  /* 0x000000ff0000720c */ /* 0x000fe20003f46270 */
[----:B------:R-:W-:Y:S02]  /*0580*/  VIADD R0, R182, 0x7f ;  /* 0x0000007fb6007836 */ /* 0x000fe40000000000 */
[C---:B------:R-:W-:Y:S02]  /*0590*/  IMAD R79, R146.reuse, 0x74, RZ ;  /* 0x00000074924f7824 */ /* 0x040fe400078e02ff */
[C---:B------:R-:W-:Y:S02]  /*05a0*/  IMAD R140, R146.reuse, 0x1d, RZ ;  /* 0x0000001d928c7824 */ /* 0x040fe400078e02ff */
[----:B------:R-:W-:Y:S02]  /*05b0*/  @P0 VIADD R3, R3, 0x1 ;  /* 0x0000000103030836 */ /* 0x000fe40000000000 */
[----:B------:R-:W-:-:S02]  /*05c0*/  IMAD R81, R146, 0x78, RZ ;  /* 0x0000007892517824 */ /* 0x000fc400078e02ff */
[----:B------:R-:W-:Y:S01]  /*05d0*/  IMAD.MOV.U32 R2, RZ, RZ, R3 ;  /* 0x000000ffff027224 */ /* 0x000fe200078e0003 */
[----:B------:R-:W-:Y:S01]  /*05e0*/  SHF.R.S32.HI R3, RZ, 0x1f, R0 ;  /* 0x0000001fff037819 */ /* 0x000fe20000011400 */
[C---:B------:R-:W-:Y:S02]  /*05f0*/  IMAD R83, R146.reuse, 0x7c, RZ ;  /* 0x0000007c92537824 */ /* 0x040fe400078e02ff */
[----:B------:R-:W-:Y:S01]  /*0600*/  @!P2 IMAD.MOV R2, RZ, RZ, -R2 ;  /* 0x000000ffff02a224 */ /* 0x000fe200078e0a02 */
[----:B------:R-:W-:Y:S01]  /*0610*/  @!P1 LOP3.LUT R2, RZ, R4, RZ, 0x33, !PT ;  /* 0x00000004ff029212 */ /* 0x000fe200078e33ff */
[C---:B------:R-:W-:Y:S01]  /*0620*/  IMAD R142, R146.reuse, 0x1e, RZ ;  /* 0x0000001e928e7824 */ /* 0x040fe200078e02ff */
[----:B------:R-:W-:Y:S01]  /*0630*/  LEA.HI R3, R3, R0, RZ, 0x7 ;  /* 0x0000000003037211 */ /* 0x000fe200078f38ff */
[----:B------:R-:W-:Y:S02]  /*0640*/  IMAD R144, R146, 0x1f, RZ ;  /* 0x0000001f92907824 */ /* 0x000fe400078e02ff */
[----:B------:R-:W-:-:S02]  /*0650*/  IMAD.SHL.U32 R10, R2, 0x8, RZ ;  /* 0x00000008020a7824 */ /* 0x000fc400078e00ff */
[----:B------:R-:W-:-:S03]  /*0660*/  IMAD.MOV R2, RZ, RZ, -R2 ;  /* 0x000000ffff027224 */ /* 0x000fc600078e0a02 */
[----:B------:R-:W-:Y:S01]  /*0670*/  LEA.HI.SX32 R3, R3, -R10, 0x19 ;  /* 0x8000000a03037211 */ /* 0x000fe200078fcaff */
[----:B------:R-:W-:Y:S02]  /*0680*/  IMAD R12, R4, R2, R5 ;  /* 0x00000002040c7224 */ /* 0x000fe400078e0205 */
[----:B------:R-:W-:Y:S01]  /*0690*/  IMAD.MOV.U32 R2, RZ, RZ, RZ ;  /* 0x000000ffff027224 */ /* 0x000fe200078e00ff */
[----:B------:R-:W-:Y:S01]  /*06a0*/  VIMNMX R11, R3, 0x8, PT ;  /* 0x00000008030b7848 */ /* 0x000fe20003fe0100 */
[----:B------:R-:W3:Y:S03]  /*06b0*/  I2F.RP R5, R27 ;  /* 0x0000001b00057306 */ /* 0x000ee60000209400 */
[-C--:B------:R-:W-:Y:S02]  /*06c0*/  IABS R9, R11.reuse ;  /* 0x0000000b00097213 */ /* 0x080fe40000000000 */
[----:B------:R-:W-:-:S03]  /*06d0*/  IABS R4, R11 ;  /* 0x0000000b00047213 */ /* 0x000fc60000000000 */
[----:B------:R-:W4:Y:S08]  /*06e0*/  I2F.RP R0, R9 ;  /* 0x0000000900007306 */ /* 0x000f300000209400 */
[----:B---3--:R-:W-:Y:S08]  /*06f0*/  MUFU.RCP R5, R5 ;  /* 0x0000000500057308 */ /* 0x008ff00000001000 */
[----:B----4-:R-:W3:Y:S02]  /*0700*/  MUFU.RCP R0, R0 ;  /* 0x0000000000007308 */ /* 0x010ee40000001000 */
[----:B---3--:R-:W-:Y:S01]  /*0710*/  VIADD R3, R0, 0xffffffe ;  /* 0x0ffffffe00037836 */ /* 0x008fe20000000000 */
[----:B------:R-:W-:-:S05]  /*0720*/  IABS R0, R12 ;  /* 0x0000000c00007213 */ /* 0x000fca0000000000 */
[----:B------:R-:W3:Y:S02]  /*0730*/  F2I.FTZ.U32.TRUNC.NTZ R3, R3 ;  /* 0x0000000300037305 */ /* 0x000ee4000021f000 */
[----:B---3--:R-:W-:-:S04]  /*0740*/  IMAD.MOV R6, RZ, RZ, -R3 ;  /* 0x000000ffff067224 */ /* 0x008fc800078e0a03 */
[----:B------:R-:W-:Y:S02]  /*0750*/  IMAD R7, R6, R9, RZ ;  /* 0x0000000906077224 */ /* 0x000fe400078e02ff */
[----:B------:R-:W-:Y:S02]  /*0760*/  VIADD R6, R5, 0xffffffe ;  /* 0x0ffffffe05067836 */ /* 0x000fe40000000000 */
[----:B------:R-:W-:Y:S02]  /*0770*/  IMAD.HI.U32 R2, R3, R7, R2 ;  /* 0x0000000703027227 */ /* 0x000fe400078e0002 */
[----:B------:R-:W3:Y:S02]  /*0780*/  I2F.RP R3, R25 ;  /* 0x0000001900037306 */ /* 0x000ee40000209400 */
[----:B------:R-:W-:Y:S02]  /*0790*/  IMAD.MOV.U32 R7, RZ, RZ, R0 ;  /* 0x000000ffff077224 */ /* 0x000fe400078e0000 */
[----:B------:R-:W-:-:S02]  /*07a0*/  IMAD.MOV R0, RZ, RZ, -R4 ;  /* 0x000000ffff007224 */ /* 0x000fc400078e0a04 */
[----:B------:R-:W-:-:S04]  /*07b0*/  IMAD.HI.U32 R2, R2, R7, RZ ;  /* 0x0000000702027227 */ /* 0x000fc800078e00ff */
[----:B------:R-:W-:Y:S02]  /*07c0*/  IMAD R0, R2, R0, R7 ;  /* 0x0000000002007224 */ /* 0x000fe400078e0207 */
[----:B------:R4:W-:Y:S03]  /*07d0*/  F2I.FTZ.U32.TRUNC.NTZ R7, R6 ;  /* 0x0000000600077305 */ /* 0x0009e6000021f000 */
[----:B------:R-:W-:-:S05]  /*07e0*/  ISETP.GT.U32.AND P1, PT, R9, R0, PT ;  /* 0x000000000900720c */ /* 0x000fca0003f24070 */
[----:B---3--:R-:W3:Y:S01]  /*07f0*/  MUFU.RCP R3, R3 ;  /* 0x0000000300037308 */ /* 0x008ee20000001000 */
[----:B----4-:R-:W-:-:S07]  /*0800*/  IMAD.MOV.U32 R6, RZ, RZ, RZ ;  /* 0x000000ffff067224 */ /* 0x010fce00078e00ff */
[----:B------:R-:W-:Y:S02]  /*0810*/  @!P1 IMAD.IADD R0, R0, 0x1, -R9 ;  /* 0x0000000100009824 */ /* 0x000fe400078e0a09 */
[----:B------:R-:W-:Y:S01]  /*0820*/  @!P1 VIADD R2, R2, 0x1 ;  /* 0x0000000102029836 */ /* 0x000fe20000000000 */
[----:B------:R-:W-:Y:S02]  /*0830*/  ISETP.NE.AND P1, PT, R11, RZ, PT ;  /* 0x000000ff0b00720c */ /* 0x000fe40003f25270 */
[----:B------:R-:W-:Y:S02]  /*0840*/  ISETP.GE.U32.AND P0, PT, R0, R9, PT ;  /* 0x000000090000720c */ /* 0x000fe40003f06070 */
[----:B------:R-:W-:Y:S01]  /*0850*/  LOP3.LUT R0, R12, R11, RZ, 0x3c, !PT ;  /* 0x0000000b0c007212 */ /* 0x000fe200078e3cff */
[----:B---3--:R-:W-:Y:S01]  /*0860*/  VIADD R4, R3, 0xffffffe ;  /* 0x0ffffffe03047836 */ /* 0x008fe20000000000 */
[----:B------:R-:W-:Y:S02]  /*0870*/  SHF.R.U32.HI R9, RZ, 0x5, R23 ;  /* 0x00000005ff097819 */ /* 0x000fe40000011617 */
[----:B------:R-:W-:Y:S01]  /*0880*/  ISETP.GE.AND P2, PT, R0, RZ, PT ;  /* 0x000000ff0000720c */ /* 0x000fe20003f46270 */
[----:B------:R3:W4:Y:S01]  /*0890*/  F2I.FTZ.U32.TRUNC.NTZ R5, R4 ;  /* 0x0000000400057305 */ /* 0x000722000021f000 */
[----:B------:R-:W-:-:S05]  /*08a0*/  LOP3.LUT R0, R23, 0x60, RZ, 0xc0, !PT ;  /* 0x0000006017007812 */ /* 0x000fca00078ec0ff */
[----:B------:R-:W-:Y:S01]  /*08b0*/  @P0 VIADD R2, R2, 0x1 ;  /* 0x0000000102020836 */ /* 0x000fe20000000000 */
[----:B------:R-:W-:Y:S01]  /*08c0*/  SHF.R.U32.HI R3, RZ, 0x1, R0 ;  /* 0x00000001ff037819 */ /* 0x000fe20000011600 */
[----:B------:R-:W-:Y:S02]  /*08d0*/  IMAD.SHL.U32 R0, R8, 0x4, RZ ;  /* 0x0000000408007824 */ /* 0x000fe400078e00ff */
[----:B---3--:R-:W-:Y:S02]  /*08e0*/  IMAD.MOV R4, RZ, RZ, -R7 ;  /* 0x000000ffff047224 */ /* 0x008fe400078e0a07 */
[----:B------:R-:W-:Y:S01]  /*08f0*/  @!P2 IMAD.MOV R2, RZ, RZ, -R2 ;  /* 0x000000ffff02a224 */ /* 0x000fe200078e0a02 */
[----:B------:R-:W-:Y:S02]  /*0900*/  @!P1 LOP3.LUT R2, RZ, R11, RZ, 0x33, !PT ;  /* 0x0000000bff029212 */ /* 0x000fe400078e33ff */
[----:B------:R-:W-:Y:S01]  /*0910*/  LOP3.LUT R0, R0, R3, RZ, 0x3c, !PT ;  /* 0x0000000300007212 */ /* 0x000fe200078e3cff */
[----:B----4-:R-:W-:Y:S01]  /*0920*/  IMAD.MOV R14, RZ, RZ, -R5 ;  /* 0x000000ffff0e7224 */ /* 0x010fe200078e0a05 */
[----:B------:R-:W-:Y:S01]  /*0930*/  SGXT.U32 R3, R9, 0x2 ;  /* 0x000000020903781a */ /* 0x000fe20000000000 */
[----:B------:R-:W-:-:S02]  /*0940*/  IMAD R9, R4, R27, RZ ;  /* 0x0000001b04097224 */ /* 0x000fc400078e02ff */
[----:B------:R-:W-:Y:S02]  /*0950*/  IMAD.MOV R4, RZ, RZ, -R2 ;  /* 0x000000ffff047224 */ /* 0x000fe400078e0a02 */
[----:B------:R-:W-:Y:S02]  /*0960*/  IMAD.SHL.U32 R2, R2, 0x40, RZ ;  /* 0x0000004002027824 */ /* 0x000fe400078e00ff */
[----:B------:R-:W-:-:S03]  /*0970*/  IMAD.HI.U32 R7, R7, R9, R6 ;  /* 0x0000000907077227 */ /* 0x000fc600078e0006 */
[----:B------:R-:W-:Y:S01]  /*0980*/  LOP3.LUT R6, R2, R3, RZ, 0xfc, !PT ;  /* 0x0000000302067212 */ /* 0x000fe200078efcff */
[----:B------:R-:W-:Y:S02]  /*0990*/  IMAD R3, R11, R4, R12 ;  /* 0x000000040b037224 */ /* 0x000fe400078e020c */
[----:B------:R-:W-:Y:S01]  /*09a0*/  IMAD R9, R14, R25, RZ ;  /* 0x000000190e097224 */ /* 0x000fe200078e02ff */
[C---:B------:R-:W-:Y:S01]  /*09b0*/  LOP3.LUT R13, R6.reuse, 0x3c, RZ, 0xfc, !PT ;  /* 0x0000003c060d7812 */ /* 0x040fe200078efcff */
[----:B------:R-:W-:Y:S01]  /*09c0*/  IMAD.MOV.U32 R4, RZ, RZ, RZ ;  /* 0x000000ffff047224 */ /* 0x000fe200078e00ff */
[----:B------:R-:W-:Y:S02]  /*09d0*/  IABS R12, R6 ;  /* 0x00000006000c7213 */ /* 0x000fe40000000000 */
[----:B------:R-:W-:Y:S01]  /*09e0*/  IABS R20, R13 ;  /* 0x0000000d00147213 */ /* 0x000fe20000000000 */
[----:B------:R-:W-:Y:S01]  /*09f0*/  IMAD.HI.U32 R4, R5, R9, R4 ;  /* 0x0000000905047227 */ /* 0x000fe200078e0004 */
[----:B------:R-:W-:-:S02]  /*0a00*/  LOP3.LUT R9, R6, 0x4, RZ, 0xfc, !PT ;  /* 0x0000000406097812 */ /* 0x000fc400078efcff */
[----:B------:R-:W-:Y:S01]  /*0a10*/  ISETP.GE.AND P2, PT, R13, RZ, PT ;  /* 0x000000ff0d00720c */ /* 0x000fe20003f46270 */
[----:B------:R-:W-:Y:S01]  /*0a20*/  IMAD.HI.U32 R11, R7, R20, RZ ;  /* 0x00000014070b7227 */ /* 0x000fe200078e00ff */
[----:B------:R-:W-:Y:S02]  /*0a30*/  IABS R14, R9 ;  /* 0x00000009000e7213 */ /* 0x000fe40000000000 */
[----:B------:R-:W-:Y:S01]  /*0a40*/  ISETP.GE.AND P3, PT, R9, RZ, PT ;  /* 0x000000ff0900720c */ /* 0x000fe20003f66270 */
[----:B------:R-:W-:Y:S01]  /*0a50*/  IMAD.MOV R11, RZ, RZ, -R11 ;  /* 0x000000ffff0b7224 */ /* 0x000fe200078e0a0b */
[----:B------:R-:W-:Y:S01]  /*0a60*/  LOP3.LUT R13, R6, 0x8, RZ, 0xfc, !PT ;  /* 0x00000008060d7812 */ /* 0x000fe200078efcff */
[----:B------:R-:W-:Y:S01]  /*0a70*/  IMAD.IADD R5, R10, 0x1, R3 ;  /* 0x000000010a057824 */ /* 0x000fe200078e0203 */
[C---:B------:R-:W-:Y:S01]  /*0a80*/  LOP3.LUT R31, R6.reuse, 0x14, RZ, 0xfc, !PT ;  /* 0x00000014061f7812 */ /* 0x040fe200078efcff */
[----:B------:R-:W-:Y:S01]  /*0a90*/  IMAD R20, R27, R11, R20 ;  /* 0x0000000b1b147224 */ /* 0x000fe200078e0214 */
[----:B------:R-:W-:Y:S01]  /*0aa0*/  LOP3.LUT R11, R6, 0x10, RZ, 0xfc, !PT ;  /* 0x00000010060b7812 */ /* 0x000fe200078efcff */
[----:B------:R-:W-:Y:S01]  /*0ab0*/  IMAD.SHL.U32 R3, R23, 0x10, RZ ;  /* 0x0000001017037824 */ /* 0x000fe200078e00ff */
[----:B------:R-:W-:Y:S01]  /*0ac0*/  IABS R22, R31 ;  /* 0x0000001f00167213 */ /* 0x000fe20000000000 */
[----:B------:R-:W-:Y:S01]  /*0ad0*/  IMAD.HI.U32 R9, R7, R12, RZ ;  /* 0x0000000c07097227 */ /* 0x000fe200078e00ff */
[----:B------:R-:W-:-:S02]  /*0ae0*/  ISETP.GT.U32.AND P5, PT, R27, R20, PT ;  /* 0x000000141b00720c */ /* 0x000fc40003fa4070 */
[----:B------:R-:W-:Y:S01]  /*0af0*/  LOP3.LUT R3, R3, 0x70, RZ, 0xc0, !PT ;  /* 0x0000007003037812 */ /* 0x000fe200078ec0ff */
[----:B------:R-:W-:Y:S01]  /*0b00*/  IMAD.MOV R9, RZ, RZ, -R9 ;  /* 0x000000ffff097224 */ /* 0x000fe200078e0a09 */
[----:B------:R-:W-:Y:S01]  /*0b10*/  ISETP.GE.AND P4, PT, R11, RZ, PT ;  /* 0x000000ff0b00720c */ /* 0x000fe20003f86270 */
[----:B------:R-:W-:Y:S01]  /*0b20*/  IMAD.HI.U32 R10, R7, R14, RZ ;  /* 0x0000000e070a7227 */ /* 0x000fe200078e00ff */
[----:B------:R-:W-:Y:S02]  /*0b30*/  IABS R18, R11 ;  /* 0x0000000b00127213 */ /* 0x000fe40000000000 */
[----:B------:R-:W-:Y:S01]  /*0b40*/  ISETP.GE.AND P1, PT, R13, RZ, PT ;  /* 0x000000ff0d00720c */ /* 0x000fe20003f26270 */
[----:B------:R-:W-:Y:S01]  /*0b50*/  IMAD R3, R8, 0x80, R3 ;  /* 0x0000008008037824 */ /* 0x000fe200078e0203 */
[C---:B------:R-:W-:Y:S01]  /*0b60*/  LOP3.LUT R33, R6.reuse, 0x1c, RZ, 0xfc, !PT ;  /* 0x0000001c06217812 */ /* 0x040fe200078efcff */
[----:B------:R-:W-:Y:S01]  /*0b70*/  IMAD R5, R5, 0x80, R8 ;  /* 0x0000008005057824 */ /* 0x000fe200078e0208 */
[----:B------:R-:W-:Y:S01]  /*0b80*/  LOP3.LUT R32, R6, 0x18, RZ, 0xfc, !PT ;  /* 0x0000001806207812 */ /* 0x000fe200078efcff */
[----:B------:R-:W-:Y:S01]  /*0b90*/  @!P5 IMAD.IADD R20, R20, 0x1, -R27 ;  /* 0x000000011414d824 */ /* 0x000fe200078e0a1b */
[----:B------:R-:W-:Y:S01]  /*0ba0*/  LOP3.LUT R35, R6, 0x24, RZ, 0xfc, !PT ;  /* 0x0000002406237812 */ /* 0x000fe200078efcff */
[C---:B------:R-:W-:Y:S01]  /*0bb0*/  IMAD R8, R27.reuse, R9, R12 ;  /* 0x000000091b087224 */ /* 0x040fe200078e020c */
[----:B------:R-:W-:Y:S01]  /*0bc0*/  IABS R12, R13 ;  /* 0x0000000d000c7213 */ /* 0x000fe20000000000 */
[----:B------:R-:W-:Y:S01]  /*0bd0*/  IMAD.MOV R10, RZ, RZ, -R10 ;  /* 0x000000ffff0a7224 */ /* 0x000fe200078e0a0a */
[----:B------:R-:W-:Y:S01]  /*0be0*/  ISETP.GT.U32.AND P6, PT, R27, R20, PT ;  /* 0x000000141b00720c */ /* 0x000fe20003fc4070 */
[----:B------:R-:W-:Y:S01]  /*0bf0*/  IMAD.HI.U32 R13, R7, R22, RZ ;  /* 0x00000016070d7227 */ /* 0x000fe200078e00ff */
[----:B------:R-:W-:-:S02]  /*0c00*/  ISETP.GT.U32.AND P5, PT, R27, R8, PT ;  /* 0x000000081b00720c */ /* 0x000fc40003fa4070 */
[----:B------:R-:W-:Y:S01]  /*0c10*/  IABS R24, R32 ;  /* 0x0000002000187213 */ /* 0x000fe20000000000 */
[----:B------:R-:W-:Y:S01]  /*0c20*/  IMAD R9, R27, R10, R14 ;  /* 0x0000000a1b097224 */ /* 0x000fe200078e020e */
[C---:B------:R-:W-:Y:S01]  /*0c30*/  LOP3.LUT R10, R6.reuse, 0xc, RZ, 0xfc, !PT ;  /* 0x0000000c060a7812 */ /* 0x040fe200078efcff */
[----:B------:R-:W-:Y:S01]  /*0c40*/  IMAD.MOV R13, RZ, RZ, -R13 ;  /* 0x000000ffff0d7224 */ /* 0x000fe200078e0a0d */
[----:B------:R-:W-:Y:S01]  /*0c50*/  LOP3.LUT R34, R6, 0x20, RZ, 0xfc, !PT ;  /* 0x0000002006227812 */ /* 0x000fe200078efcff */
[----:B------:R-:W-:Y:S01]  /*0c60*/  IMAD.HI.U32 R14, R7, R24, RZ ;  /* 0x00000018070e7227 */ /* 0x000fe200078e00ff */
[----:B------:R-:W-:Y:S02]  /*0c70*/  ISETP.GE.AND P0, PT, R10, RZ, PT ;  /* 0x000000ff0a00720c */ /* 0x000fe40003f06270 */
[----:B------:R-:W-:Y:S01]  /*0c80*/  IABS R16, R10 ;  /* 0x0000000a00107213 */ /* 0x000fe20000000000 */
[--C-:B------:R-:W-:Y:S01]  /*0c90*/  @!P6 IMAD.IADD R20, R20, 0x1, -R27.reuse ;  /* 0x000000011414e824 */ /* 0x100fe200078e0a1b */
[----:B------:R-:W-:Y:S01]  /*0ca0*/  ISETP.GT.U32.AND P6, PT, R27, R9, PT ;  /* 0x000000091b00720c */ /* 0x000fe20003fc4070 */
[----:B------:R-:W-:Y:S01]  /*0cb0*/  @!P5 IMAD.IADD R8, R8, 0x1, -R27 ;  /* 0x000000010808d824 */ /* 0x000fe200078e0a1b */
[----:B------:R-:W-:Y:S01]  /*0cc0*/  IABS R26, R35 ;  /* 0x00000023001a7213 */ /* 0x000fe20000000000 */
[----:B------:R-:W-:Y:S01]  /*0cd0*/  IMAD.HI.U32 R10, R7, R12, RZ ;  /* 0x0000000c070a7227 */ /* 0x000fe200078e00ff */
[----:B------:R-:W-:-:S02]  /*0ce0*/  LOP3.LUT R37, R6, 0x2c, RZ, 0xfc, !PT ;  /* 0x0000002c06257812 */ /* 0x000fc400078efcff */
[----:B------:R-:W-:Y:S01]  /*0cf0*/  ISETP.GT.U32.AND P5, PT, R27, R8, PT ;  /* 0x000000081b00720c */ /* 0x000fe20003fa4070 */
[----:B------:R-:W-:Y:S01]  /*0d00*/  IMAD.MOV R10, RZ, RZ, -R10 ;  /* 0x000000ffff0a7224 */ /* 0x000fe200078e0a0a */
[----:B------:R-:W-:Y:S01]  /*0d10*/  IABS R30, R37 ;  /* 0x00000025001e7213 */ /* 0x000fe20000000000 */
[----:B------:R-:W-:Y:S01]  /*0d20*/  IMAD.HI.U32 R11, R7, R16, RZ ;  /* 0x00000010070b7227 */ /* 0x000fe200078e00ff */
[C---:B------:R-:W-:Y:S02]  /*0d30*/  LOP3.LUT R36, R6.reuse, 0x28, RZ, 0xfc, !PT ;  /* 0x0000002806247812 */ /* 0x040fe400078efcff */
[C---:B------:R-:W-:Y:S01]  /*0d40*/  LOP3.LUT R38, R6.reuse, 0x30, RZ, 0xfc, !PT ;  /* 0x0000003006267812 */ /* 0x040fe200078efcff */
[----:B------:R-:W-:Y:S01]  /*0d50*/  @!P6 IMAD.IADD R9, R9, 0x1, -R27 ;  /* 0x000000010909e824 */ /* 0x000fe200078e0a1b */
[----:B------:R-:W-:Y:S01]  /*0d60*/  IABS R28, R36 ;  /* 0x00000024001c7213 */ /* 0x000fe20000000000 */
[C---:B------:R-:W-:Y:S01]  /*0d70*/  IMAD R10, R27.reuse, R10, R12 ;  /* 0x0000000a1b0a7224 */ /* 0x040fe200078e020c */
[----:B------:R-:W-:Y:S01]  /*0d80*/  LOP3.LUT R39, R6, 0x34, RZ, 0xfc, !PT ;  /* 0x0000003406277812 */ /* 0x000fe200078efcff */
[----:B------:R-:W-:Y:S01]  /*0d90*/  IMAD.MOV R11, RZ, RZ, -R11 ;  /* 0x000000ffff0b7224 */ /* 0x000fe200078e0a0b */
[C---:B------:R-:W-:Y:S01]  /*0da0*/  ISETP.GT.U32.AND P6, PT, R27.reuse, R9, PT ;  /* 0x000000091b00720c */ /* 0x040fe20003fc4070 */
[----:B------:R-:W-:Y:S01]  /*0db0*/  @!P5 IMAD.IADD R8, R8, 0x1, -R27 ;  /* 0x000000010808d824 */ /* 0x000fe200078e0a1b */
[C---:B------:R-:W-:Y:S01]  /*0dc0*/  ISETP.GT.U32.AND P5, PT, R27.reuse, R10, PT ;  /* 0x0000000a1b00720c */ /* 0x040fe20003fa4070 */
[C---:B------:R-:W-:Y:S01]  /*0dd0*/  IMAD R11, R27.reuse, R11, R16 ;  /* 0x0000000b1b0b7224 */ /* 0x040fe200078e0210 */
[----:B------:R-:W-:Y:S01]  /*0de0*/  LOP3.LUT R29, R6, 0x38, RZ, 0xfc, !PT ;  /* 0x00000038061d7812 */ /* 0x000fe200078efcff */
[----:B------:R-:W-:Y:S01]  /*0df0*/  IMAD R13, R27, R13, R22 ;  /* 0x0000000d1b0d7224 */ /* 0x000fe200078e0216 */
[----:B------:R-:W-:Y:S01]  /*0e00*/  IABS R22, R33 ;  /* 0x0000002100167213 */ /* 0x000fe20000000000 */
[----:B------:R-:W-:-:S04]  /*0e10*/  IMAD.HI.U32 R12, R7, R18, RZ ;  /* 0x00000012070c7227 */ /* 0x000fc800078e00ff */
[----:B------:R-:W-:-:S04]  /*0e20*/  IMAD.HI.U32 R15, R7, R22, RZ ;  /* 0x00000016070f7227 */ /* 0x000fc800078e00ff */
[--C-:B------:R-:W-:Y:S01]  /*0e30*/  @!P6 IMAD.IADD R9, R9, 0x1, -R27.reuse ;  /* 0x000000010909e824 */ /* 0x100fe200078e0a1b */
[C---:B------:R-:W-:Y:S01]  /*0e40*/  ISETP.GT.U32.AND P6, PT, R27.reuse, R11, PT ;  /* 0x0000000b1b00720c */ /* 0x040fe20003fc4070 */
[----:B------:R-:W-:Y:S01]  /*0e50*/  @!P5 IMAD.IADD R10, R10, 0x1, -R27 ;  /* 0x000000010a0ad824 */ /* 0x000fe200078e0a1b */
[----:B------:R-:W-:Y:S01]  /*0e60*/  ISETP.GE.AND P5, PT, R6, RZ, PT ;  /* 0x000000ff0600720c */ /* 0x000fe20003fa6270 */
[----:B------:R-:W-:Y:S02]  /*0e70*/  IMAD.MOV R15, RZ, RZ, -R15 ;  /* 0x000000ffff0f7224 */ /* 0x000fe400078e0a0f */
[----:B------:R-:W-:Y:S02]  /*0e80*/  IMAD.MOV R12, RZ, RZ, -R12 ;  /* 0x000000ffff0c7224 */ /* 0x000fe400078e0a0c */
[----:B------:R-:W-:Y:S02]  /*0e90*/  IMAD.MOV R14, RZ, RZ, -R14 ;  /* 0x000000ffff0e7224 */ /* 0x000fe400078e0a0e */
[----:B------:R-:W-:-:S02]  /*0ea0*/  IMAD R15, R27, R15, R22 ;  /* 0x0000000f1b0f7224 */ /* 0x000fc400078e0216 */
[----:B------:R-:W-:Y:S02]  /*0eb0*/  IMAD R12, R27, R12, R18 ;  /* 0x0000000c1b0c7224 */ /* 0x000fe400078e0212 */
[----:B------:R-:W-:Y:S02]  /*0ec0*/  @!P6 IMAD.IADD R11, R11, 0x1, -R27 ;  /* 0x000000010b0be824 */ /* 0x000fe400078e0a1b */
[C---:B------:R-:W-:Y:S01]  /*0ed0*/  IMAD R14, R27.reuse, R14, R24 ;  /* 0x0000000e1b0e7224 */ /* 0x040fe200078e0218 */
[----:B------:R-:W-:Y:S01]  /*0ee0*/  IABS R24, R34 ;  /* 0x0000002200187213 */ /* 0x000fe20000000000 */
[----:B------:R-:W-:Y:S01]  /*0ef0*/  IMAD.MOV.U32 R22, RZ, RZ, R20 ;  /* 0x000000ffff167224 */ /* 0x000fe200078e0014 */
[C---:B------:R-:W-:Y:S01]  /*0f00*/  ISETP.GT.U32.AND P6, PT, R27.reuse, R11, PT ;  /* 0x0000000b1b00720c */ /* 0x040fe20003fc4070 */
[----:B------:R-:W-:Y:S01]  /*0f10*/  @!P3 IMAD.MOV R9, RZ, RZ, -R9 ;  /* 0x000000ffff09b224 */ /* 0x000fe200078e0a09 */
[C---:B------:R-:W-:Y:S01]  /*0f20*/  ISETP.GT.U32.AND P3, PT, R27.reuse, R13, PT ;  /* 0x0000000d1b00720c */ /* 0x040fe20003f64070 */
[----:B------:R-:W-:Y:S01]  /*0f30*/  @!P2 IMAD.MOV R22, RZ, RZ, -R22 ;  /* 0x000000ffff16a224 */ /* 0x000fe200078e0a16 */
[C---:B------:R-:W-:Y:S01]  /*0f40*/  ISETP.GT.U32.AND P2, PT, R27.reuse, R10, PT ;  /* 0x0000000a1b00720c */ /* 0x040fe20003f44070 */
[----:B------:R-:W-:Y:S01]  /*0f50*/  @!P5 IMAD.MOV R8, RZ, RZ, -R8 ;  /* 0x000000ffff08d224 */ /* 0x000fe200078e0a08 */
[----:B------:R-:W-:Y:S01]  /*0f60*/  ISETP.GT.U32.AND P5, PT, R27, R12, PT ;  /* 0x0000000c1b00720c */ /* 0x000fe20003fa4070 */
[----:B------:R-:W-:-:S04]  /*0f70*/  IMAD.HI.U32 R17, R7, R26, RZ ;  /* 0x0000001a07117227 */ /* 0x000fc800078e00ff */
[----:B------:R-:W-:-:S04]  /*0f80*/  IMAD.HI.U32 R16, R7, R24, RZ ;  /* 0x0000001807107227 */ /* 0x000fc800078e00ff */
[----:B------:R-:W-:Y:S02]  /*0f90*/  IMAD.MOV R17, RZ, RZ, -R17 ;  /* 0x000000ffff117224 */ /* 0x000fe400078e0a11 */
[----:B------:R-:W-:Y:S02]  /*0fa0*/  IMAD.MOV R16, RZ, RZ, -R16 ;  /* 0x000000ffff107224 */ /* 0x000fe400078e0a10 */
[C---:B------:R-:W-:Y:S01]  /*0fb0*/  IMAD R17, R27.reuse, R17, R26 ;  /* 0x000000111b117224 */ /* 0x040fe200078e021a */
[----:B------:R-:W-:Y:S01]  /*0fc0*/  IABS R26, R39 ;  /* 0x00000027001a7213 */ /* 0x000fe20000000000 */
[----:B------:R-:W-:Y:S01]  /*0fd0*/  IMAD R16, R27, R16, R24 ;  /* 0x000000101b107224 */ /* 0x000fe200078e0218 */
[----:B------:R-:W-:Y:S01]  /*0fe0*/  IABS R24, R38 ;  /* 0x0000002600187213 */ /* 0x000fe20000000000 */
[--C-:B------:R-:W-:Y:S01]  /*0ff0*/  @!P6 IMAD.IADD R11, R11, 0x1, -R27.reuse ;  /* 0x000000010b0be824 */ /* 0x100fe200078e0a1b */
[----:B------:R-:W-:Y:S01]  /*1000*/  ISETP.GT.U32.AND P6, PT, R27, R15, PT ;  /* 0x0000000f1b00720c */ /* 0x000fe20003fc4070 */
[--C-:B------:R-:W-:Y:S01]  /*1010*/  @!P3 IMAD.IADD R13, R13, 0x1, -R27.reuse ;  /* 0x000000010d0db824 */ /* 0x100fe200078e0a1b */
[C---:B------:R-:W-:Y:S01]  /*1020*/  ISETP.GT.U32.AND P3, PT, R27.reuse, R17, PT ;  /* 0x000000111b00720c */ /* 0x040fe20003f64070 */
[--C-:B------:R-:W-:Y:S01]  /*1030*/  @!P2 IMAD.IADD R10, R10, 0x1, -R27.reuse ;  /* 0x000000010a0aa824 */ /* 0x100fe200078e0a1b */
[C---:B------:R-:W-:Y:S01]  /*1040*/  ISETP.GT.U32.AND P2, PT, R27.reuse, R14, PT ;  /* 0x0000000e1b00720c */ /* 0x040fe20003f44070 */
[----:B------:R-:W-:Y:S01]  /*1050*/  @!P5 IMAD.IADD R12, R12, 0x1, -R27 ;  /* 0x000000010c0cd824 */ /* 0x000fe200078e0a1b */
[----:B------:R-:W-:Y:S01]  /*1060*/  ISETP.GT.U32.AND P5, PT, R27, R16, PT ;  /* 0x000000101b00720c */ /* 0x000fe20003fa4070 */
[----:B------:R-:W-:-:S04]  /*1070*/  IMAD.HI.U32 R19, R7, R30, RZ ;  /* 0x0000001e07137227 */ /* 0x000fc800078e00ff */
[----:B------:R-:W-:Y:S02]  /*1080*/  IMAD.MOV R19, RZ, RZ, -R19 ;  /* 0x000000ffff137224 */ /* 0x000fe400078e0a13 */
[----:B------:R-:W-:Y:S02]  /*1090*/  @!P6 IMAD.IADD R15, R15, 0x1, -R27 ;  /* 0x000000010f0fe824 */ /* 0x000fe400078e0a1b */
[----:B------:R-:W-:-:S04]  /*10a0*/  IMAD.HI.U32 R18, R7, R28, RZ ;  /* 0x0000001c07127227 */ /* 0x000fc800078e00ff */
[----:B------:R-:W-:Y:S01]  /*10b0*/  @!P1 IMAD.MOV R10, RZ, RZ, -R10 ;  /* 0x000000ffff0a9224 */ /* 0x000fe200078e0a0a */
[----:B------:R-:W-:Y:S01]  /*10c0*/  ISETP.GT.U32.AND P1, PT, R27, R13, PT ;  /* 0x0000000d1b00720c */ /* 0x000fe20003f24070 */
[--C-:B------:R-:W-:Y:S02]  /*10d0*/  @!P3 IMAD.IADD R17, R17, 0x1, -R27.reuse ;  /* 0x000000011111b824 */ /* 0x100fe400078e0a1b */
[--C-:B------:R-:W-:Y:S01]  /*10e0*/  @!P2 IMAD.IADD R14, R14, 0x1, -R27.reuse ;  /* 0x000000010e0ea824 */ /* 0x100fe200078e0a1b */
[C---:B------:R-:W-:Y:S01]  /*10f0*/  ISETP.GT.U32.AND P2, PT, R27.reuse, R12, PT ;  /* 0x0000000c1b00720c */ /* 0x040fe20003f44070 */
[----:B------:R-:W-:Y:S01]  /*1100*/  @!P5 IMAD.IADD R16, R16, 0x1, -R27 ;  /* 0x000000011010d824 */ /* 0x000fe200078e0a1b */
[C---:B------:R-:W-:Y:S01]  /*1110*/  ISETP.GT.U32.AND P5, PT, R27.reuse, R15, PT ;  /* 0x0000000f1b00720c */ /* 0x040fe20003fa4070 */
[C---:B------:R-:W-:Y:S01]  /*1120*/  IMAD R6, R27.reuse, R19, R30 ;  /* 0x000000131b067224 */ /* 0x040fe200078e021e */
[C---:B------:R-:W-:Y:S01]  /*1130*/  ISETP.GT.U32.AND P6, PT, R27.reuse, R14, PT ;  /* 0x0000000e1b00720c */ /* 0x040fe20003fc4070 */
[----:B------:R-:W-:Y:S01]  /*1140*/  IMAD.MOV R18, RZ, RZ, -R18 ;  /* 0x000000ffff127224 */ /* 0x000fe200078e0a12 */
[----:B------:R-:W-:Y:S01]  /*1150*/  ISETP.GT.U32.AND P3, PT, R27, R16, PT ;  /* 0x000000101b00720c */ /* 0x000fe20003f64070 */
[----:B------:R-:W-:-:S04]  /*1160*/  IMAD.HI.U32 R19, R7, R24, RZ ;  /* 0x0000001807137227 */ /* 0x000fc800078e00ff */
[----:B------:R-:W-:-:S04]  /*1170*/  IMAD.HI.U32 R20, R7, R26, RZ ;  /* 0x0000001a07147227 */ /* 0x000fc800078e00ff */
[----:B------:R-:W-:Y:S01]  /*1180*/  @!P0 IMAD.MOV R11, RZ, RZ, -R11 ;  /* 0x000000ffff0b8224 */ /* 0x000fe200078e0a0b */
[C---:B------:R-:W-:Y:S01]  /*1190*/  ISETP.GT.U32.AND P0, PT, R27.reuse, R17, PT ;  /* 0x000000111b00720c */ /* 0x040fe20003f04070 */
[C---:B------:R-:W-:Y:S01]  /*11a0*/  IMAD R18, R27.reuse, R18, R28 ;  /* 0x000000121b127224 */ /* 0x040fe200078e021c */
[----:B------:R-:W-:Y:S01]  /*11b0*/  IABS R28, R29 ;  /* 0x0000001d001c7213 */ /* 0x000fe20000000000 */
[----:B------:R-:W-:Y:S02]  /*11c0*/  IMAD.MOV R19, RZ, RZ, -R19 ;  /* 0x000000ffff137224 */ /* 0x000fe400078e0a13 */
[----:B------:R-:W-:Y:S02]  /*11d0*/  IMAD.MOV R20, RZ, RZ, -R20 ;  /* 0x000000ffff147224 */ /* 0x000fe400078e0a14 */
[C---:B------:R-:W-:Y:S01]  /*11e0*/  IMAD R19, R27.reuse, R19, R24 ;  /* 0x000000131b137224 */ /* 0x040fe200078e0218 */
[----:B------:R-:W-:Y:S01]  /*11f0*/  IABS R24, R5 ;  /* 0x0000000500187213 */ /* 0x000fe20000000000 */
[----:B------:R-:W-:-:S02]  /*1200*/  IMAD R20, R27, R20, R26 ;  /* 0x000000141b147224 */ /* 0x000fc400078e021a */
[----:B------:R-:W-:-:S04]  /*1210*/  IMAD.HI.U32 R7, R7, R28, RZ ;  /* 0x0000001c07077227 */ /* 0x000fc800078e00ff */
[--C-:B------:R-:W-:Y:S01]  /*1220*/  @!P1 IMAD.IADD R13, R13, 0x1, -R27.reuse ;  /* 0x000000010d0d9824 */ /* 0x100fe200078e0a1b */
[C---:B------:R-:W-:Y:S01]  /*1230*/  ISETP.GT.U32.AND P1, PT, R27.reuse, R6, PT ;  /* 0x000000061b00720c */ /* 0x040fe20003f24070 */
[--C-:B------:R-:W-:Y:S01]  /*1240*/  @!P2 IMAD.IADD R12, R12, 0x1, -R27.reuse ;  /* 0x000000010c0ca824 */ /* 0x100fe200078e0a1b */
[----:B------:R-:W-:Y:S01]  /*1250*/  ISETP.GT.U32.AND P2, PT, R27, R18, PT ;  /* 0x000000121b00720c */ /* 0x000fe20003f44070 */
[----:B------:R-:W-:Y:S01]  /*1260*/  @!P5 IMAD.IADD R15, R15, 0x1, -R27 ;  /* 0x000000010f0fd824 */ /* 0x000fe200078e0a1b */
[----:B------:R-:W-:Y:S01]  /*1270*/  ISETP.GT.U32.AND P5, PT, R27, R20, PT ;  /* 0x000000141b00720c */ /* 0x000fe20003fa4070 */
[----:B------:R-:W-:Y:S02]  /*1280*/  IMAD.MOV R7, RZ, RZ, -R7 ;  /* 0x000000ffff077224 */ /* 0x000fe400078e0a07 */
[----:B------:R-:W-:-:S04]  /*1290*/  IMAD.HI.U32 R4, R4, R24, RZ ;  /* 0x0000001804047227 */ /* 0x000fc800078e00ff */
[--C-:B------:R-:W-:Y:S01]  /*12a0*/  @!P0 IMAD.IADD R17, R17, 0x1, -R27.reuse ;  /* 0x0000000111118824 */ /* 0x100fe200078e0a1b */
[----:B------:R-:W-:Y:S01]  /*12b0*/  ISETP.GE.AND P0, PT, R31, RZ, PT ;  /* 0x000000ff1f00720c */ /* 0x000fe20003f06270 */
[C---:B------:R-:W-:Y:S01]  /*12c0*/  IMAD R21, R27.reuse, R7, R28 ;  /* 0x000000071b157224 */ /* 0x040fe200078e021c */
[----:B------:R-:W3:Y:S01]  /*12d0*/  LDC.64 R30, c[0x0][0x230] ;  /* 0x00008c00ff1e7b82 */ /* 0x000ee20000000a00 */
[----:B------:R-:W-:Y:S01]  /*12e0*/  IMAD.MOV R4, RZ, RZ, -R4 ;  /* 0x000000ffff047224 */ /* 0x000fe200078e0a04 */
[----:B------:R-:W-:Y:S01]  /*12f0*/  LOP3.LUT R7, RZ, R183, RZ, 0x33, !PT ;  /* 0x000000b7ff077212 */ /* 0x000fe200078e33ff */
[--C-:B------:R-:W-:Y:S01]  /*1300*/  @!P6 IMAD.IADD R14, R14, 0x1, -R27.reuse ;  /* 0x000000010e0ee824 */ /* 0x100fe200078e0a1b */
[C---:B------:R-:W-:Y:S01]  /*1310*/  ISETP.GT.U32.AND P6, PT, R27.reuse, R19, PT ;  /* 0x000000131b00720c */ /* 0x040fe20003fc4070 */
[----:B------:R-:W-:Y:S01]  /*1320*/  @!P3 IMAD.IADD R16, R16, 0x1, -R27 ;  /* 0x000000011010b824 */ /* 0x000fe200078e0a1b */
[----:B------:R-:W-:Y:S01]  /*1330*/  ISETP.GT.U32.AND P3, PT, R27, R21, PT ;  /* 0x000000151b00720c */ /* 0x000fe20003f64070 */
[----:B------:R-:W-:-:S02]  /*1340*/  IMAD R4, R25, R4, R24 ;  /* 0x0000000419047224 */ /* 0x000fc400078e0218 */
[--C-:B------:R-:W-:Y:S01]  /*1350*/  @!P1 IMAD.IADD R6, R6, 0x1, -R27.reuse ;  /* 0x0000000106069824 */ /* 0x100fe200078e0a1b */
[----:B------:R-:W-:Y:S01]  /*1360*/  ISETP.GE.AND P1, PT, R33, RZ, PT ;  /* 0x000000ff2100720c */ /* 0x000fe20003f26270 */
[--C-:B------:R-:W-:Y:S01]  /*1370*/  @!P2 IMAD.IADD R18, R18, 0x1, -R27.reuse ;  /* 0x000000011212a824 */ /* 0x100fe200078e0a1b */
[----:B------:R-:W-:Y:S01]  /*1380*/  ISETP.GE.AND P2, PT, R32, RZ, PT ;  /* 0x000000ff2000720c */ /* 0x000fe20003f46270 */
[----:B------:R-:W-:Y:S01]  /*1390*/  @!P5 IMAD.IADD R20, R20, 0x1, -R27 ;  /* 0x000000011414d824 */ /* 0x000fe200078e0a1b */
[----:B------:R-:W-:Y:S01]  /*13a0*/  ISETP.GT.U32.AND P5, PT, R25, R4, PT ;  /* 0x000000041900720c */ /* 0x000fe20003fa4070 */
[----:B------:R-:W-:Y:S01]  /*13b0*/  @!P0 IMAD.MOV R13, RZ, RZ, -R13 ;  /* 0x000000ffff0d8224 */ /* 0x000fe200078e0a0d */
[----:B------:R-:W-:Y:S01]  /*13c0*/  ISETP.GT.U32.AND P0, PT, R27, R6, PT ;  /* 0x000000061b00720c */ /* 0x000fe20003f04070 */
[--C-:B------:R-:W-:Y:S01]  /*13d0*/  @!P6 IMAD.IADD R19, R19, 0x1, -R27.reuse ;  /* 0x000000011313e824 */ /* 0x100fe200078e0a1b */
[----:B------:R-:W-:Y:S01]  /*13e0*/  ISETP.GE.AND P6, PT, R34, RZ, PT ;  /* 0x000000ff2200720c */ /* 0x000fe20003fc6270 */
[----:B------:R-:W-:Y:S01]  /*13f0*/  @!P3 IMAD.IADD R21, R21, 0x1, -R27 ;  /* 0x000000011515b824 */ /* 0x000fe200078e0a1b */
[C---:B------:R-:W-:Y:S01]  /*1400*/  ISETP.GT.U32.AND P3, PT, R27.reuse, R18, PT ;  /* 0x000000121b00720c */ /* 0x040fe20003f64070 */
[----:B------:R-:W-:Y:S01]  /*1410*/  @!P4 IMAD.MOV R12, RZ, RZ, -R12 ;  /* 0x000000ffff0cc224 */ /* 0x000fe200078e0a0c */
[C---:B------:R-:W-:Y:S01]  /*1420*/  ISETP.GT.U32.AND P4, PT, R27.reuse, R20, PT ;  /* 0x000000141b00720c */ /* 0x040fe20003f84070 */
[----:B------:R-:W-:Y:S01]  /*1430*/  @!P1 IMAD.MOV R15, RZ, RZ, -R15 ;  /* 0x000000ffff0f9224 */ /* 0x000fe200078e0a0f */
[C---:B------:R-:W-:Y:S01]  /*1440*/  ISETP.GT.U32.AND P1, PT, R27.reuse, R21, PT ;  /* 0x000000151b00720c */ /* 0x040fe20003f24070 */
[----:B------:R-:W-:Y:S01]  /*1450*/  @!P2 IMAD.MOV R14, RZ, RZ, -R14 ;  /* 0x000000ffff0ea224 */ /* 0x000fe200078e0a0e */
[----:B------:R-:W-:Y:S01]  /*1460*/  ISETP.GT.U32.AND P2, PT, R27, R19, PT ;  /* 0x000000131b00720c */ /* 0x000fe20003f44070 */
[----:B------:R-:W-:-:S02]  /*1470*/  @!P5 IMAD.IADD R4, R4, 0x1, -R25 ;  /* 0x000000010404d824 */ /* 0x000fc400078e0a19 */
[--C-:B------:R-:W-:Y:S01]  /*1480*/  @!P0 IMAD.IADD R6, R6, 0x1, -R27.reuse ;  /* 0x0000000106068824 */ /* 0x100fe200078e0a1b */
[----:B------:R-:W-:Y:S01]  /*1490*/  ISETP.GE.AND P0, PT, R37, RZ, PT ;  /* 0x000000ff2500720c */ /* 0x000fe20003f06270 */
[----:B------:R-:W-:Y:S01]  /*14a0*/  @!P6 IMAD.MOV R16, RZ, RZ, -R16 ;  /* 0x000000ffff10e224 */ /* 0x000fe200078e0a10 */
[----:B------:R-:W-:Y:S01]  /*14b0*/  ISETP.GT.U32.AND P5, PT, R25, R4, PT ;  /* 0x000000041900720c */ /* 0x000fe20003fa4070 */
[--C-:B------:R-:W-:Y:S01]  /*14c0*/  @!P3 IMAD.IADD R18, R18, 0x1, -R27.reuse ;  /* 0x000000011212b824 */ /* 0x100fe200078e0a1b */
[----:B------:R-:W-:Y:S01]  /*14d0*/  ISETP.GE.AND P6, PT, R35, RZ, PT ;  /* 0x000000ff2300720c */ /* 0x000fe20003fc6270 */
[--C-:B------:R-:W-:Y:S01]  /*14e0*/  @!P4 IMAD.IADD R20, R20, 0x1, -R27.reuse ;  /* 0x000000011414c824 */ /* 0x100fe200078e0a1b */
[----:B------:R-:W-:Y:S01]  /*14f0*/  ISETP.GE.AND P3, PT, R36, RZ, PT ;  /* 0x000000ff2400720c */ /* 0x000fe20003f66270 */
[--C-:B------:R-:W-:Y:S01]  /*1500*/  @!P1 IMAD.IADD R21, R21, 0x1, -R27.reuse ;  /* 0x0000000115159824 */ /* 0x100fe200078e0a1b */
[----:B------:R-:W-:Y:S01]  /*1510*/  ISETP.GE.AND P4, PT, R39, RZ, PT ;  /* 0x000000ff2700720c */ /* 0x000fe20003f86270 */
[----:B------:R-:W-:Y:S01]  /*1520*/  @!P2 IMAD.IADD R19, R19, 0x1, -R27 ;  /* 0x000000011313a824 */ /* 0x000fe200078e0a1b */
[----:B------:R-:W-:Y:S01]  /*1530*/  ISETP.GE.AND P2, PT, R38, RZ, PT ;  /* 0x000000ff2600720c */ /* 0x000fe20003f46270 */
[----:B------:R-:W-:Y:S01]  /*1540*/  IMAD R39, R146, 0x24, RZ ;  /* 0x0000002492277824 */ /* 0x000fe200078e02ff */
[----:B------:R-:W-:Y:S01]  /*1550*/  ISETP.GE.AND P1, PT, R29, RZ, PT ;  /* 0x000000ff1d00720c */ /* 0x000fe20003f26270 */
[----:B------:R-:W-:Y:S01]  /*1560*/  @!P0 IMAD.MOV R6, RZ, RZ, -R6 ;  /* 0x000000ffff068224 */ /* 0x000fe200078e0a06 */
[----:B------:R-:W-:Y:S01]  /*1570*/  ISETP.GE.AND P0, PT, R5, RZ, PT ;  /* 0x000000ff0500720c */ /* 0x000fe20003f06270 */
[----:B------:R-:W-:Y:S01]  /*1580*/  @!P5 IMAD.IADD R4, R4, 0x1, -R25 ;  /* 0x000000010404d824 */ /* 0x000fe200078e0a19 */
[----:B------:R-:W-:Y:S01]  /*1590*/  ISETP.NE.AND P5, PT, R182, RZ, PT ;  /* 0x000000ffb600720c */ /* 0x000fe20003fa5270 */
[----:B------:R-:W-:Y:S01]  /*15a0*/  @!P6 IMAD.MOV R17, RZ, RZ, -R17 ;  /* 0x000000ffff11e224 */ /* 0x000fe200078e0a11 */
[----:B------:R-:W-:Y:S01]  /*15b0*/  ISETP.NE.AND P6, PT, R183, RZ, PT ;  /* 0x000000ffb700720c */ /* 0x000fe20003fc5270 */
[----:B------:R-:W-:-:S02]  /*15c0*/  @!P3 IMAD.MOV R18, RZ, RZ, -R18 ;  /* 0x000000ffff12b224 */ /* 0x000fc400078e0a12 */
[----:B------:R-:W-:Y:S01]  /*15d0*/  @!P4 IMAD.MOV R20, RZ, RZ, -R20 ;  /* 0x000000ffff14c224 */ /* 0x000fe200078e0a14 */
[C---:B------:R-:W-:Y:S01]  /*15e0*/  SEL R89, R7.reuse, R8, !P6 ;  /* 0x0000000807597207 */ /* 0x040fe20007000000 */
[----:B------:R-:W-:Y:S01]  /*15f0*/  IMAD.MOV.U32 R8, RZ, RZ, R4 ;  /* 0x000000ffff087224 */ /* 0x000fe200078e0004 */
[C---:B------:R-:W-:Y:S01]  /*1600*/  SEL R111, R7.reuse, R6, !P6 ;  /* 0x00000006076f7207 */ /* 0x040fe20007000000 */
[----:B------:R-:W-:Y:S01]  /*1610*/  @!P2 IMAD.MOV R19, RZ, RZ, -R19 ;  /* 0x000000ffff13a224 */ /* 0x000fe200078e0a13 */
[C---:B------:R-:W-:Y:S01]  /*1620*/  SEL R91, R7.reuse, R9, !P6 ;  /* 0x00000009075b7207 */ /* 0x040fe20007000000 */
[----:B------:R-:W-:Y:S01]  /*1630*/  @!P1 IMAD.MOV R21, RZ, RZ, -R21 ;  /* 0x000000ffff159224 */ /* 0x000fe200078e0a15 */
[C---:B------:R-:W-:Y:S01]  /*1640*/  SEL R93, R7.reuse, R10, !P6 ;  /* 0x0000000a075d7207 */ /* 0x040fe20007000000 */
[C---:B---3--:R-:W-:Y:S01]  /*1650*/  VIADD R6, R30.reuse, 0xfffffffe ;  /* 0xfffffffe1e067836 */ /* 0x048fe20000000000 */
[C---:B------:R-:W-:Y:S01]  /*1660*/  SEL R95, R7.reuse, R11, !P6 ;  /* 0x0000000b075f7207 */ /* 0x040fe20007000000 */
[----:B------:R-:W-:Y:S01]  /*1670*/  @!P0 IMAD.MOV R8, RZ, RZ, -R8 ;  /* 0x000000ffff088224 */ /* 0x000fe200078e0a08 */
[----:B------:R-:W-:Y:S01]  /*1680*/  @!P5 LOP3.LUT R8, RZ, R182, RZ, 0x33, !PT ;  /* 0x000000b6ff08d212 */ /* 0x000fe200078e33ff */
[C---:B------:R-:W-:Y:S01]  /*1690*/  VIADD R24, R30.reuse, 0xffffffff ;  /* 0xffffffff1e187836 */ /* 0x040fe20000000000 */
[C---:B------:R-:W-:Y:S01]  /*16a0*/  SEL R97, R7.reuse, R12, !P6 ;  /* 0x0000000c07617207 */ /* 0x040fe20007000000 */
        /* <DEDUP_REMOVED lines=18> */
[----:B------:R-:W-:Y:S01]  /*17d0*/  VIADD R21, R30, 0x1f ;  /* 0x0000001f1e157836 */ /* 0x000fe20000000000 */
[----:B------:R-:W-:Y:S01]  /*17e0*/  SEL R119, R7, R22, !P6 ;  /* 0x0000001607777207 */ /* 0x000fe20007000000 */
[----:B------:R-:W-:Y:S01]  /*17f0*/  IMAD.SHL.U32 R22, R146, 0x4, RZ ;  /* 0x0000000492167824 */ /* 0x000fe200078e00ff */
[----:B------:R-:W-:Y:S01]  /*1800*/  LOP3.LUT R4, R23, 0x1f, RZ, 0xc0, !PT ;  /* 0x0000001f17047812 */ /* 0x000fe200078ec0ff */
[----:B------:R-:W-:Y:S01]  /*1810*/  IMAD R23, R8, R31, RZ ;  /* 0x0000001f08177224 */ /* 0x000fe200078e02ff */
[----:B------:R-:W-:Y:S01]  /*1820*/  ISETP.GE.U32.AND P6, PT, R6, 0x7fffffdf, PT ;  /* 0x7fffffdf0600780c */ /* 0x000fe20003fc6070 */
[----:B------:R-:W-:Y:S01]  /*1830*/  VIADD R6, R30, 0xfffffffc ;  /* 0xfffffffc1e067836 */ /* 0x000fe20000000000 */
[----:B------:R-:W-:Y:S01]  /*1840*/  ISETP.GE.U32.AND P3, PT, R24, 0x7fffffe0, PT ;  /* 0x7fffffe01800780c */ /* 0x000fe20003f66070 */
[----:B------:R-:W-:-:S02]  /*1850*/  IMAD R20, R4, R147, RZ ;  /* 0x0000009304147224 */ /* 0x000fc400078e02ff */
[----:B------:R-:W-:Y:S01]  /*1860*/  VIADD R7, R30, 0xfffffffd ;  /* 0xfffffffd1e077836 */ /* 0x000fe20000000000 */
[----:B------:R-:W-:Y:S01]  /*1870*/  ISETP.GE.U32.AND P0, PT, R6, 0x7fffffdd, PT ;  /* 0x7fffffdd0600780c */ /* 0x000fe20003f06070 */
[----:B------:R-:W-:Y:S01]  /*1880*/  IMAD.SHL.U32 R6, R23, 0x4, RZ ;  /* 0x0000000417067824 */ /* 0x000fe200078e00ff */
[----:B------:R-:W-:Y:S01]  /*1890*/  LEA R174, P4, R20, UR6, 0x2 ;  /* 0x0000000614ae7c11 */ /* 0x000fe2000f8810ff */
[----:B------:R-:W-:Y:S01]  /*18a0*/  ULDC UR6, c[0x0][0x240] ;  /* 0x0000900000067ab9 */ /* 0x000fe20000000800 */
[----:B------:R-:W-:Y:S01]  /*18b0*/  ISETP.GE.U32.AND P5, PT, R7, 0x7fffffde, PT ;  /* 0x7fffffde0700780c */ /* 0x000fe20003fa6070 */
[----:B------:R-:W-:Y:S01]  /*18c0*/  IMAD R89, R89, UR6, RZ ;  /* 0x0000000659597c24 */ /* 0x000fe2000f8e02ff */
[----:B------:R-:W-:Y:S01]  /*18d0*/  IADD3 R176, P2, R6, UR4, RZ ;  /* 0x0000000406b07c10 */ /* 0x000fe2000ff5e0ff */
[----:B------:R-:W-:Y:S01]  /*18e0*/  IMAD R91, R91, UR6, RZ ;  /* 0x000000065b5b7c24 */ /* 0x000fe2000f8e02ff */
[----:B------:R-:W-:Y:S01]  /*18f0*/  LEA.HI.X.SX32 R8, R20, UR7, 0x2, P4 ;  /* 0x0000000714087c11 */ /* 0x000fe2000a0f16ff */
[----:B------:R-:W-:Y:S01]  /*1900*/  IMAD R93, R93, UR6, RZ ;  /* 0x000000065d5d7c24 */ /* 0x000fe2000f8e02ff */
[----:B------:R-:W-:Y:S01]  /*1910*/  LEA.HI.X.SX32 R177, R23, UR5, 0x2, P2 ;  /* 0x0000000517b17c11 */ /* 0x000fe200090f16ff */
[----:B------:R-:W-:Y:S01]  /*1920*/  IMAD R95, R95, UR6, RZ ;  /* 0x000000065f5f7c24 */ /* 0x000fe2000f8e02ff */
[----:B------:R-:W-:Y:S01]  /*1930*/  LEA R84, P2, R89, R174, 0x2 ;  /* 0x000000ae59547211 */ /* 0x000fe200078410ff */
[----:B------:R-:W-:Y:S01]  /*1940*/  IMAD R97, R97, UR6, RZ ;  /* 0x0000000661617c24 */ /* 0x000fe2000f8e02ff */
[----:B------:R-:W-:Y:S01]  /*1950*/  LEA R180, P4, R146, R176, 0x3 ;  /* 0x000000b092b47211 */ /* 0x000fe200078818ff */
[----:B------:R-:W-:Y:S01]  /*1960*/  IMAD R99, R99, UR6, RZ ;  /* 0x0000000663637c24 */ /* 0x000fe2000f8e02ff */
[----:B------:R-:W-:Y:S01]  /*1970*/  LEA.HI.X.SX32 R85, R89, R8, 0x2, P2 ;  /* 0x0000000859557211 */ /* 0x000fe200010f16ff */
[----:B------:R-:W-:Y:S01]  /*1980*/  IMAD R101, R101, UR6, RZ ;  /* 0x0000000665657c24 */ /* 0x000fe2000f8e02ff */
[----:B------:R-:W-:Y:S01]  /*1990*/  LEA R86, P2, R91, R174, 0x2 ;  /* 0x000000ae5b567211 */ /* 0x000fe200078410ff */
[----:B------:R-:W-:Y:S01]  /*19a0*/  IMAD R103, R103, UR6, RZ ;  /* 0x0000000667677c24 */ /* 0x000fe2000f8e02ff */
[-C--:B------:R-:W-:Y:S01]  /*19b0*/  LEA.HI.X.SX32 R181, R88, R177.reuse, 0x2, P4 ;  /* 0x000000b158b57211 */ /* 0x080fe200020f16ff */
[----:B------:R-:W-:Y:S01]  /*19c0*/  IMAD R105, R105, UR6, RZ ;  /* 0x0000000669697c24 */ /* 0x000fe2000f8e02ff */
[----:B------:R-:W-:Y:S01]  /*19d0*/  LEA.HI.X.SX32 R87, R91, R8, 0x2, P2 ;  /* 0x000000085b577211 */ /* 0x000fe200010f16ff */
        /* <DEDUP_REMOVED lines=13> */
[C---:B------:R-:W-:Y:S01]  /*1ab0*/  LEA R152, P2, R97.reuse, R174, 0x2 ;  /* 0x000000ae61987211 */ /* 0x040fe200078410ff */
[----:B------:R-:W-:Y:S01]  /*1ac0*/  VIADD R7, R30, 0xfffffffb ;  /* 0xfffffffb1e077836 */ /* 0x000fe20000000000 */
[----:B------:R-:W-:Y:S01]  /*1ad0*/  IADD3 R32, P4, R100, R176, RZ ;  /* 0x000000b064207210 */ /* 0x000fe20007f9e0ff */
[----:B------:R-:W-:Y:S01]  /*1ae0*/  UMOV UR4, 0x400 ;  /* 0x0000040000047882 */ /* 0x000fe20000000000 */
[----:B------:R-:W-:Y:S01]  /*1af0*/  LEA.HI.X.SX32 R153, R97, R8, 0x2, P2 ;  /* 0x0000000861997211 */ /* 0x000fe200010f16ff */
[----:B-----5:R-:W-:Y:S01]  /*1b00*/  ULEA UR12, UR12, UR4, 0x18 ;  /* 0x000000040c0c7291 */ /* 0x020fe2000f8ec03f */
[----:B------:R-:W-:Y:S01]  /*1b10*/  LEA R154, P2, R99, R174, 0x2 ;  /* 0x000000ae639a7211 */ /* 0x000fe200078410ff */
[----:B------:R-:W-:Y:S01]  /*1b20*/  VIADD R129, R30, 0xffffffd8 ;  /* 0xffffffd81e817836 */ /* 0x000fe20000000000 */
[----:B------:R-:W-:-:S02]  /*1b30*/  LEA.HI.X.SX32 R33, R98, R177, 0x2, P4 ;  /* 0x000000b162217211 */ /* 0x000fc400020f16ff */
[----:B------:R-:W-:Y:S01]  /*1b40*/  LEA.HI.X.SX32 R155, R99, R8, 0x2, P2 ;  /* 0x00000008639b7211 */ /* 0x000fe200010f16ff */
[----:B------:R-:W-:Y:S01]  /*1b50*/  VIADD R17, R3, UR12 ;  /* 0x0000000c03117c36 */ /* 0x000fe20008000000 */
[C---:B------:R-:W-:Y:S01]  /*1b60*/  LEA R156, P2, R101.reuse, R174, 0x2 ;  /* 0x000000ae659c7211 */ /* 0x040fe200078410ff */
[----:B------:R-:W-:Y:S01]  /*1b70*/  VIADD R123, R0, UR12 ;  /* 0x0000000c007b7c36 */ /* 0x000fe20008000000 */
[----:B------:R-:W-:Y:S02]  /*1b80*/  LEA R36, P4, R146, R176, 0x5 ;  /* 0x000000b092247211 */ /* 0x000fe400078828ff */
[----:B------:R-:W-:Y:S01]  /*1b90*/  LEA.HI.X.SX32 R157, R101, R8, 0x2, P2 ;  /* 0x00000008659d7211 */ /* 0x000fe200010f16ff */
[----:B------:R-:W-:Y:S01]  /*1ba0*/  @!PT LDS RZ, [RZ] ;  /* 0x00000000fffff984 */ /* 0x000fe20000000800 */
[----:B------:R-:W-:Y:S01]  /*1bb0*/  @!PT LDS RZ, [RZ] ;  /* 0x00000000fffff984 */ /* 0x000fe20000000800 */
[----:B------:R-:W-:Y:S01]  /*1bc0*/  @!PT LDS RZ, [RZ] ;  /* 0x00000000fffff984 */ /* 0x000fe20000000800 */
[----:B------:R3:W-:Y:S01]  /*1bd0*/  LDGSTS.E [R17], desc[UR16][R176.64], !P3 ;  /* 0x00000000b0117fae */ /* 0x0007e2000d921850 */
[----:B------:R-:W-:Y:S02]  /*1be0*/  LEA R158, P2, R103, R174, 0x2 ;  /* 0x000000ae679e7211 */ /* 0x000fe400078410ff */
[----:B------:R-:W-:-:S02]  /*1bf0*/  LEA.HI.X.SX32 R37, R106, R177, 0x2, P4 ;  /* 0x000000b16a257211 */ /* 0x000fc400020f16ff */
[----:B------:R-:W-:Y:S02]  /*1c00*/  LEA.HI.X.SX32 R159, R103, R8, 0x2, P2 ;  /* 0x00000008679f7211 */ /* 0x000fe400010f16ff */
[----:B------:R-:W-:Y:S02]  /*1c10*/  LEA R160, P2, R105, R174, 0x2 ;  /* 0x000000ae69a07211 */ /* 0x000fe400078410ff */
[----:B------:R-:W-:Y:S02]  /*1c20*/  IADD3 R40, P4, R41, R176, RZ ;  /* 0x000000b029287210 */ /* 0x000fe40007f9e0ff */
[----:B------:R-:W-:Y:S02]  /*1c30*/  LEA.HI.X.SX32 R161, R105, R8, 0x2, P2 ;  /* 0x0000000869a17211 */ /* 0x000fe400010f16ff */
        /* <DEDUP_REMOVED lines=15> */
[C---:B------:R-:W-:Y:S02]  /*1d30*/  LEA R172, P2, R117.reuse, R174, 0x2 ;  /* 0x000000ae75ac7211 */ /* 0x040fe400078410ff */
[----:B------:R-:W-:Y:S02]  /*1d40*/  LEA R52, P4, R146, R176, 0x6 ;  /* 0x000000b092347211 */ /* 0x000fe400078830ff */
[----:B------:R-:W-:Y:S02]  /*1d50*/  LEA.HI.X.SX32 R173, R117, R8, 0x2, P2 ;  /* 0x0000000875ad7211 */ /* 0x000fe400010f16ff */
[----:B------:R-:W-:Y:S02]  /*1d60*/  LEA R174, P2, R119, R174, 0x2 ;  /* 0x000000ae77ae7211 */ /* 0x000fe400078410ff */
[----:B------:R-:W-:-:S02]  /*1d70*/  LEA.HI.X.SX32 R53, R120, R177, 0x2, P4 ;  /* 0x000000b178357211 */ /* 0x000fc400020f16ff */
[----:B------:R-:W-:Y:S01]  /*1d80*/  LEA.HI.X.SX32 R175, R119, R8, 0x2, P2 ;  /* 0x0000000877af7211 */ /* 0x000fe200010f16ff */
[----:B------:R-:W-:Y:S01]  /*1d90*/  VIADD R8, R30, 0xfffffff9 ;  /* 0xfffffff91e087836 */ /* 0x000fe20000000000 */
[-C--:B------:R-:W-:Y:S02]  /*1da0*/  IADD3 R178, P2, R22, R176.reuse, RZ ;  /* 0x000000b016b27210 */ /* 0x080fe40007f5e0ff */
[-C--:B------:R-:W-:Y:S02]  /*1db0*/  IADD3 R56, P4, R57, R176.reuse, RZ ;  /* 0x000000b039387210 */ /* 0x080fe40007f9e0ff */
[-C--:B------:R-:W-:Y:S02]  /*1dc0*/  LEA.HI.X.SX32 R179, R146, R177.reuse, 0x2, P2 ;  /* 0x000000b192b37211 */ /* 0x080fe400010f16ff */
[----:B------:R-:W-:Y:S02]  /*1dd0*/  IADD3 R184, P2, R92, R176, RZ ;  /* 0x000000b05cb87210 */ /* 0x000fe40007f5e0ff */
[-C--:B------:R-:W-:Y:S01]  /*1de0*/  LEA.HI.X.SX32 R57, R124, R177.reuse, 0x2, P4 ;  /* 0x000000b17c397211 */ /* 0x080fe200020f16ff */
[----:B------:R4:W-:Y:S01]  /*1df0*/  LDGSTS.E [R17+0x4], desc[UR16][R178.64], !P6 ;  /* 0x00004000b2117fae */ /* 0x0009e2000f121850 */
[----:B------:R-:W-:-:S02]  /*1e00*/  LEA.HI.X.SX32 R185, R90, R177, 0x2, P2 ;  /* 0x000000b15ab97211 */ /* 0x000fc400010f16ff */
[-C--:B------:R-:W-:Y:S01]  /*1e10*/  IADD3 R188, P2, R96, R176.reuse, RZ ;  /* 0x000000b060bc7210 */ /* 0x080fe20007f5e0ff */
[----:B------:R5:W-:Y:S01]  /*1e20*/  LDGSTS.E [R17+0x8], desc[UR16][R180.64], !P5 ;  /* 0x00008000b4117fae */ /* 0x000be2000e921850 */
[-C--:B------:R-:W-:Y:S02]  /*1e30*/  IADD3 R60, P4, R61, R176.reuse, RZ ;  /* 0x000000b03d3c7210 */ /* 0x080fe40007f9e0ff */
[-C--:B------:R-:W-:Y:S01]  /*1e40*/  LEA.HI.X.SX32 R189, R94, R177.reuse, 0x2, P2 ;  /* 0x000000b15ebd7211 */ /* 0x080fe200010f16ff */
[----:B------:R1:W-:Y:S01]  /*1e50*/  LDGSTS.E [R17+0xc], desc[UR16][R184.64], !P0 ;  /* 0x0000c000b8117fae */ /* 0x0003e2000c121850 */
[----:B------:R-:W-:Y:S02]  /*1e60*/  IADD3 R34, P2, R104, R176, RZ ;  /* 0x000000b068227210 */ /* 0x000fe40007f5e0ff */
[-C--:B------:R-:W-:Y:S02]  /*1e70*/  LEA.HI.X.SX32 R61, R96, R177.reuse, 0x2, P4 ;  /* 0x000000b1603d7211 */ /* 0x080fe400020f16ff */
[----:B------:R-:W-:-:S02]  /*1e80*/  LEA.HI.X.SX32 R35, R102, R177, 0x2, P2 ;  /* 0x000000b166237211 */ /* 0x000fc400010f16ff */
[-C--:B------:R-:W-:Y:S02]  /*1e90*/  IADD3 R38, P2, R39, R176.reuse, RZ ;  /* 0x000000b027267210 */ /* 0x080fe40007f5e0ff */
[-C--:B------:R-:W-:Y:S02]  /*1ea0*/  IADD3 R64, P4, R65, R176.reuse, RZ ;  /* 0x000000b041407210 */ /* 0x080fe40007f9e0ff */
[-C--:B------:R-:W-:Y:S02]  /*1eb0*/  LEA.HI.X.SX32 R39, R108, R177.reuse, 0x2, P2 ;  /* 0x000000b16c277211 */ /* 0x080fe400010f16ff */
        /* <DEDUP_REMOVED lines=19> */
[----:B------:R-:W-:Y:S01]  /*1ff0*/  ISETP.GE.U32.AND P1, PT, R7, 0x7fffffdc, PT ;  /* 0x7fffffdc0700780c */ /* 0x000fe20003f26070 */
[----:B------:R-:W-:Y:S01]  /*2000*/  VIADD R7, R30, 0xfffffffa ;  /* 0xfffffffa1e077836 */ /* 0x000fe20000000000 */
[----:B------:R-:W-:-:S02]  /*2010*/  LEA.HI.X.SX32 R67, R132, R177, 0x2, P2 ;  /* 0x000000b184437211 */ /* 0x000fc400010f16ff */
[-C--:B------:R-:W-:Y:S02]  /*2020*/  IADD3 R70, P2, R71, R176.reuse, RZ ;  /* 0x000000b047467210 */ /* 0x080fe40007f5e0ff */
[-C--:B------:R-:W-:Y:S02]  /*2030*/  LEA.HI.X.SX32 R77, R104, R177.reuse, 0x2, P4 ;  /* 0x000000b1684d7211 */ /* 0x080fe400020f16ff */
[-C--:B------:R-:W-:Y:S02]  /*2040*/  LEA.HI.X.SX32 R71, R134, R177.reuse, 0x2, P2 ;  /* 0x000000b186477211 */ /* 0x080fe400010f16ff */
[-C--:B------:R-:W-:Y:S02]  /*2050*/  IADD3 R74, P2, R75, R176.reuse, RZ ;  /* 0x000000b04b4a7210 */ /* 0x080fe40007f5e0ff */
[----:B------:R-:W-:Y:S02]  /*2060*/  IADD3 R80, P4, R81, R176, RZ ;  /* 0x000000b051507210 */ /* 0x000fe40007f9e0ff */
[----:B------:R-:W-:-:S02]  /*2070*/  LEA.HI.X.SX32 R75, R138, R177, 0x2, P2 ;  /* 0x000000b18a4b7211 */ /* 0x000fc400010f16ff */
[-C--:B------:R-:W-:Y:S02]  /*2080*/  IADD3 R78, P2, R79, R176.reuse, RZ ;  /* 0x000000b04f4e7210 */ /* 0x080fe40007f5e0ff */
[-C--:B------:R-:W-:Y:S02]  /*2090*/  LEA.HI.X.SX32 R81, R142, R177.reuse, 0x2, P4 ;  /* 0x000000b18e517211 */ /* 0x080fe400020f16ff */
[-C--:B------:R-:W-:Y:S02]  /*20a0*/  LEA.HI.X.SX32 R79, R140, R177.reuse, 0x2, P2 ;  /* 0x000000b18c4f7211 */ /* 0x080fe400010f16ff */
[----:B------:R-:W-:Y:S02]  /*20b0*/  IADD3 R82, P2, R83, R176, RZ ;  /* 0x000000b053527210 */ /* 0x000fe40007f5e0ff */
[----:B------:R-:W-:Y:S01]  /*20c0*/  ISETP.GE.U32.AND P4, PT, R7, 0x7fffffdb, PT ;  /* 0x7fffffdb0700780c */ /* 0x000fe20003f86070 */
[----:B------:R-:W-:Y:S01]  /*20d0*/  VIADD R7, R30, 0xfffffff8 ;  /* 0xfffffff81e077836 */ /* 0x000fe20000000000 */
[----:B------:R-:W-:-:S02]  /*20e0*/  LEA.HI.X.SX32 R83, R144, R177, 0x2, P2 ;  /* 0x000000b190537211 */ /* 0x000fc400010f16ff */
[----:B------:R-:W-:Y:S01]  /*20f0*/  ISETP.GE.U32.AND P2, PT, R8, 0x7fffffda, PT ;  /* 0x7fffffda0800780c */ /* 0x000fe20003f46070 */
[----:B------:R-:W-:Y:S01]  /*2100*/  VIADD R8, R30, 0xfffffff7 ;  /* 0xfffffff71e087836 */ /* 0x000fe20000000000 */
[----:B------:R-:W-:Y:S02]  /*2110*/  ISETP.GE.U32.AND P3, PT, R7, 0x7fffffd9, PT ;  /* 0x7fffffd90700780c */ /* 0x000fe40003f66070 */
[----:B------:R-:W-:Y:S02]  /*2120*/  LOP3.LUT R7, R3, 0x10, RZ, 0x3c, !PT ;  /* 0x0000001003077812 */ /* 0x000fe400078e3cff */
[----:B------:R-:W-:Y:S01]  /*2130*/  ISETP.GE.U32.AND P6, PT, R8, 0x7fffffd8, PT ;  /* 0x7fffffd80800780c */ /* 0x000fe20003fc6070 */
[----:B------:R-:W-:Y:S02]  /*2140*/  VIADD R8, R30, 0xfffffff6 ;  /* 0xfffffff61e087836 */ /* 0x000fe40000000000 */
[----:B------:R-:W-:-:S03]  /*2150*/  VIADD R18, R7, UR12 ;  /* 0x0000000c07127c36 */ /* 0x000fc60008000000 */
[----:B------:R-:W-:Y:S01]  /*2160*/  ISETP.GE.U32.AND P5, PT, R8, 0x7fffffd7, PT ;  /* 0x7fffffd70800780c */ /* 0x000fe20003fa6070 */
[----:B------:R-:W-:Y:S01]  /*2170*/  VIADD R8, R30, 0xfffffff5 ;  /* 0xfffffff51e087836 */ /* 0x000fe20000000000 */
[----:B------:R2:W-:Y:S04]  /*2180*/  LDGSTS.E [R18], desc[UR16][R186.64], !P1 ;  /* 0x00000000ba127fae */ /* 0x0005e8000c921850 */
[----:B------:R2:W-:Y:S01]  /*2190*/  LDGSTS.E [R18+0x4], desc[UR16][R188.64], !P4 ;  /* 0x00004000bc127fae */ /* 0x0005e2000e121850 */
[----:B------:R-:W-:Y:S01]  /*21a0*/  ISETP.GE.U32.AND P0, PT, R8, 0x7fffffd6, PT ;  /* 0x7fffffd60800780c */ /* 0x000fe20003f06070 */
[C---:B------:R-:W-:Y:S01]  /*21b0*/  VIADD R8, R30.reuse, 0xfffffff4 ;  /* 0xfffffff41e087836 */ /* 0x040fe20000000000 */
[----:B------:R-:W-:Y:S01]  /*21c0*/  ISETP.GE.U32.AND P4, PT, R9, 0x7fffffd4, PT ;  /* 0x7fffffd40900780c */ /* 0x000fe20003f86070 */
[----:B------:R-:W-:Y:S01]  /*21d0*/  VIADD R9, R30, 0xfffffff2 ;  /* 0xfffffff21e097836 */ /* 0x000fe20000000000 */
[----:B------:R2:W-:Y:S02]  /*21e0*/  LDGSTS.E [R18+0x8], desc[UR16][R32.64], !P2 ;  /* 0x0000800020127fae */ /* 0x0005e4000d121850 */
[----:B------:R-:W-:-:S02]  /*21f0*/  ISETP.GE.U32.AND P1, PT, R8, 0x7fffffd5, PT ;  /* 0x7fffffd50800780c */ /* 0x000fc40003f26070 */
[----:B------:R-:W-:Y:S01]  /*2200*/  ISETP.GE.U32.AND P2, PT, R9, 0x7fffffd3, PT ;  /* 0x7fffffd30900780c */ /* 0x000fe20003f46070 */
[----:B------:R-:W-:Y:S01]  /*2210*/  VIADD R9, R30, 0xfffffff1 ;  /* 0xfffffff11e097836 */ /* 0x000fe20000000000 */
[----:B------:R-:W-:Y:S01]  /*2220*/  LOP3.LUT R8, R3, 0x20, RZ, 0x3c, !PT ;  /* 0x0000002003087812 */ /* 0x000fe200078e3cff */
[----:B------:R2:W-:Y:S03]  /*2230*/  LDGSTS.E [R18+0xc], desc[UR16][R34.64], !P3 ;  /* 0x0000c00022127fae */ /* 0x0005e6000d921850 */
[----:B------:R-:W-:Y:S01]  /*2240*/  ISETP.GE.U32.AND P3, PT, R9, 0x7fffffd2, PT ;  /* 0x7fffffd20900780c */ /* 0x000fe20003f66070 */
[----:B------:R-:W-:Y:S02]  /*2250*/  VIADD R19, R8, UR12 ;  /* 0x0000000c08137c36 */ /* 0x000fe40008000000 */
[----:B------:R-:W-:-:S03]  /*2260*/  VIADD R9, R30, 0xfffffff0 ;  /* 0xfffffff01e097836 */ /* 0x000fc60000000000 */
[----:B------:R2:W-:Y:S02]  /*2270*/  LDGSTS.E [R19], desc[UR16][R36.64], !P6 ;  /* 0x0000000024137fae */ /* 0x0005e4000f121850 */
[----:B------:R-:W-:Y:S02]  /*2280*/  ISETP.GE.U32.AND P6, PT, R9, 0x7fffffd1, PT ;  /* 0x7fffffd10900780c */ /* 0x000fe40003fc6070 */
[----:B------:R2:W-:Y:S01]  /*2290*/  LDGSTS.E [R19+0x4], desc[UR16][R38.64], !P5 ;  /* 0x0000400026137fae */ /* 0x0005e2000e921850 */
[----:B------:R-:W-:Y:S01]  /*22a0*/  ISETP.GE.U32.AND P5, PT, R10, 0x7fffffd0, PT ;  /* 0x7fffffd00a00780c */ /* 0x000fe20003fa6070 */
[----:B------:R-:W-:Y:S01]  /*22b0*/  VIADD R10, R30, 0xffffffee ;  /* 0xffffffee1e0a7836 */ /* 0x000fe20000000000 */
[----:B------:R-:W-:Y:S01]  /*22c0*/  LOP3.LUT R9, R3, 0x30, RZ, 0x3c, !PT ;  /* 0x0000003003097812 */ /* 0x000fe200078e3cff */
[----:B------:R2:W-:Y:S03]  /*22d0*/  LDGSTS.E [R19+0x8], desc[UR16][R40.64], !P0 ;  /* 0x0000800028137fae */ /* 0x0005e6000c121850 */
[----:B------:R-:W-:Y:S01]  /*22e0*/  ISETP.GE.U32.AND P0, PT, R10, 0x7fffffcf, PT ;  /* 0x7fffffcf0a00780c */ /* 0x000fe20003f06070 */
[----:B------:R-:W-:Y:S01]  /*22f0*/  VIADD R24, R9, UR12 ;  /* 0x0000000c09187c36 */ /* 0x000fe20008000000 */
[----:B------:R2:W-:Y:S01]  /*2300*/  LDGSTS.E [R19+0xc], desc[UR16][R42.64], !P1 ;  /* 0x0000c0002a137fae */ /* 0x0005e2000c921850 */
[----:B------:R-:W-:-:S03]  /*2310*/  VIADD R10, R30, 0xffffffed ;  /* 0xffffffed1e0a7836 */ /* 0x000fc60000000000 */
[----:B------:R2:W-:Y:S02]  /*2320*/  LDGSTS.E [R24], desc[UR16][R44.64], !P4 ;  /* 0x000000002c187fae */ /* 0x0005e4000e121850 */
[----:B------:R-:W-:Y:S01]  /*2330*/  ISETP.GE.U32.AND P1, PT, R10, 0x7fffffce, PT ;  /* 0x7fffffce0a00780c */ /* 0x000fe20003f26070 */
[C---:B------:R-:W-:Y:S01]  /*2340*/  VIADD R10, R30.reuse, 0xffffffec ;  /* 0xffffffec1e0a7836 */ /* 0x040fe20000000000 */
[----:B------:R2:W-:Y:S01]  /*2350*/  LDGSTS.E [R24+0x4], desc[UR16][R46.64], !P2 ;  /* 0x000040002e187fae */ /* 0x0005e2000d121850 */
[----:B------:R-:W-:Y:S01]  /*2360*/  ISETP.GE.U32.AND P2, PT, R11, 0x7fffffcc, PT ;  /* 0x7fffffcc0b00780c */ /* 0x000fe20003f46070 */
[----:B------:R-:W-:Y:S02]  /*2370*/  VIADD R11, R30, 0xffffffea ;  /* 0xffffffea1e0b7836 */ /* 0x000fe40000000000 */
[----:B------:R2:W-:Y:S01]  /*2380*/  LDGSTS.E [R24+0x8], desc[UR16][R48.64], !P3 ;  /* 0x0000800030187fae */ /* 0x0005e2000d921850 */
[----:B------:R-:W-:Y:S02]  /*2390*/  ISETP.GE.U32.AND P4, PT, R10, 0x7fffffcd, PT ;  /* 0x7fffffcd0a00780c */ /* 0x000fe40003f86070 */
[----:B------:R-:W-:Y:S01]  /*23a0*/  ISETP.GE.U32.AND P3, PT, R11, 0x7fffffcb, PT ;  /* 0x7fffffcb0b00780c */ /* 0x000fe20003f66070 */
[----:B------:R-:W-:Y:S01]  /*23b0*/  VIADD R11, R30, 0xffffffe9 ;  /* 0xffffffe91e0b7836 */ /* 0x000fe20000000000 */
[----:B------:R-:W-:Y:S01]  /*23c0*/  LOP3.LUT R10, R3, 0x40, RZ, 0x3c, !PT ;  /* 0x00000040030a7812 */ /* 0x000fe200078e3cff */
[----:B------:R2:W-:Y:S03]  /*23d0*/  LDGSTS.E [R24+0xc], desc[UR16][R50.64], !P6 ;  /* 0x0000c00032187fae */ /* 0x0005e6000f121850 */
[----:B------:R-:W-:Y:S01]  /*23e0*/  ISETP.GE.U32.AND P6, PT, R11, 0x7fffffca, PT ;  /* 0x7fffffca0b00780c */ /* 0x000fe20003fc6070 */
[----:B------:R-:W-:-:S02]  /*23f0*/  VIADD R25, R10, UR12 ;  /* 0x0000000c0a197c36 */ /* 0x000fc40008000000 */
[----:B------:R-:W-:-:S03]  /*2400*/  VIADD R11, R30, 0xffffffe8 ;  /* 0xffffffe81e0b7836 */ /* 0x000fc60000000000 */
[----:B------:R2:W-:Y:S02]  /*2410*/  LDGSTS.E [R25], desc[UR16][R52.64], !P5 ;  /* 0x0000000034197fae */ /* 0x0005e4000e921850 */
[----:B------:R-:W-:Y:S02]  /*2420*/  ISETP.GE.U32.AND P5, PT, R11, 0x7fffffc9, PT ;  /* 0x7fffffc90b00780c */ /* 0x000fe40003fa6070 */
[----:B------:R-:W-:Y:S01]  /*2430*/  LOP3.LUT R11, R3, 0x50, RZ, 0x3c, !PT ;  /* 0x00000050030b7812 */ /* 0x000fe200078e3cff */
[----:B------:R2:W-:Y:S01]  /*2440*/  LDGSTS.E [R25+0x4], desc[UR16][R54.64], !P0 ;  /* 0x0000400036197fae */ /* 0x0005e2000c121850 */
[----:B------:R-:W-:Y:S01]  /*2450*/  ISETP.GE.U32.AND P0, PT, R12, 0x7fffffc8, PT ;  /* 0x7fffffc80c00780c */ /* 0x000fe20003f06070 */
[----:B------:R-:W-:Y:S02]  /*2460*/  VIADD R12, R30, 0xffffffe6 ;  /* 0xffffffe61e0c7836 */ /* 0x000fe40000000000 */
[----:B------:R-:W-:Y:S01]  /*2470*/  VIADD R26, R11, UR12 ;  /* 0x0000000c0b1a7c36 */ /* 0x000fe20008000000 */
[----:B------:R2:W-:Y:S02]  /*2480*/  LDGSTS.E [R25+0x8], desc[UR16][R56.64], !P1 ;  /* 0x0000800038197fae */ /* 0x0005e4000c921850 */
[----:B------:R-:W-:Y:S01]  /*2490*/  ISETP.GE.U32.AND P1, PT, R12, 0x7fffffc7, PT ;  /* 0x7fffffc70c00780c */ /* 0x000fe20003f26070 */
[----:B------:R-:W-:Y:S01]  /*24a0*/  VIADD R12, R30, 0xffffffe5 ;  /* 0xffffffe51e0c7836 */ /* 0x000fe20000000000 */
[----:B------:R2:W-:Y:S04]  /*24b0*/  LDGSTS.E [R25+0xc], desc[UR16][R58.64], !P4 ;  /* 0x0000c0003a197fae */ /* 0x0005e8000e121850 */
[----:B------:R2:W-:Y:S01]  /*24c0*/  LDGSTS.E [R26], desc[UR16][R60.64], !P2 ;  /* 0x000000003c1a7fae */ /* 0x0005e2000d121850 */
[----:B------:R-:W-:Y:S01]  /*24d0*/  ISETP.GE.U32.AND P4, PT, R12, 0x7fffffc6, PT ;  /* 0x7fffffc60c00780c */ /* 0x000fe20003f86070 */
[----:B------:R-:W-:-:S02]  /*24e0*/  VIADD R12, R30, 0xffffffe4 ;  /* 0xffffffe41e0c7836 */ /* 0x000fc40000000000 */
[----:B------:R2:W-:Y:S01]  /*24f0*/  LDGSTS.E [R26+0x4], desc[UR16][R62.64], !P3 ;  /* 0x000040003e1a7fae */ /* 0x0005e2000d921850 */
[----:B------:R-:W-:Y:S01]  /*2500*/  ISETP.GE.U32.AND P3, PT, R13, 0x7fffffc4, PT ;  /* 0x7fffffc40d00780c */ /* 0x000fe20003f66070 */
[----:B------:R-:W-:Y:S01]  /*2510*/  VIADD R13, R30, 0xffffffe2 ;  /* 0xffffffe21e0d7836 */ /* 0x000fe20000000000 */
[----:B------:R-:W-:Y:S01]  /*2520*/  ISETP.GE.U32.AND P2, PT, R12, 0x7fffffc5, PT ;  /* 0x7fffffc50c00780c */ /* 0x000fe20003f46070 */
[----:B------:R2:W-:Y:S01]  /*2530*/  LDGSTS.E [R26+0x8], desc[UR16][R64.64], !P6 ;  /* 0x00008000401a7fae */ /* 0x0005e2000f121850 */
[----:B------:R-:W-:Y:S02]  /*2540*/  LOP3.LUT R12, R3, 0x60, RZ, 0x3c, !PT ;  /* 0x00000060030c7812 */ /* 0x000fe400078e3cff */
[----:B------:R-:W-:Y:S01]  /*2550*/  ISETP.GE.U32.AND P6, PT, R13, 0x7fffffc3, PT ;  /* 0x7fffffc30d00780c */ /* 0x000fe20003fc6070 */
[----:B------:R-:W-:Y:S01]  /*2560*/  VIADD R13, R30, 0xffffffe1 ;  /* 0xffffffe11e0d7836 */ /* 0x000fe20000000000 */
[----:B------:R2:W-:Y:S01]  /*2570*/  LDGSTS.E [R26+0xc], desc[UR16][R66.64], !P5 ;  /* 0x0000c000421a7fae */ /* 0x0005e2000e921850 */
[----:B------:R-:W-:-:S03]  /*2580*/  VIADD R27, R12, UR12 ;  /* 0x0000000c0c1b7c36 */ /* 0x000fc60008000000 */
[----:B------:R-:W-:Y:S02]  /*2590*/  ISETP.GE.U32.AND P5, PT, R13, 0x7fffffc2, PT ;  /* 0x7fffffc20d00780c */ /* 0x000fe40003fa6070 */
[----:B------:R-:W-:Y:S01]  /*25a0*/  LOP3.LUT R13, R3, 0x70, RZ, 0x3c, !PT ;  /* 0x00000070030d7812 */ /* 0x000fe200078e3cff */
[----:B------:R2:W-:Y:S01]  /*25b0*/  LDGSTS.E [R27], desc[UR16][R68.64], !P0 ;  /* 0x00000000441b7fae */ /* 0x0005e2000c121850 */
[----:B------:R-:W-:-:S03]  /*25c0*/  ISETP.GE.U32.AND P0, PT, R15, 0x7fffffc1, PT ;  /* 0x7fffffc10f00780c */ /* 0x000fc60003f06070 */
[----:B------:R-:W-:Y:S01]  /*25d0*/  VIADD R28, R13, UR12 ;  /* 0x0000000c0d1c7c36 */ /* 0x000fe20008000000 */
[----:B------:R2:W-:Y:S01]  /*25e0*/  LDGSTS.E [R27+0x4], desc[UR16][R70.64], !P1 ;  /* 0x00004000461b7fae */ /* 0x0005e2000c921850 */
[----:B------:R-:W-:Y:S01]  /*25f0*/  ISETP.GE.AND P1, PT, R4, R15, PT ;  /* 0x0000000f0400720c */ /* 0x000fe20003f26270 */
[----:B------:R-:W-:Y:S02]  /*2600*/  VIADD R15, R30, 0xffffffc0 ;  /* 0xffffffc01e0f7836 */ /* 0x000fe40000000000 */
[----:B------:R2:W-:Y:S01]  /*2610*/  LDGSTS.E [R27+0x8], desc[UR16][R72.64], !P4 ;  /* 0x00008000481b7fae */ /* 0x0005e2000e121850 */
[----:B------:R-:W-:Y:S02]  /*2620*/  SEL R127, RZ, 0x4, P1 ;  /* 0x00000004ff7f7807 */ /* 0x000fe40000800000 */
[C---:B------:R-:W-:Y:S01]  /*2630*/  ISETP.GE.AND P1, PT, R4.reuse, R30, PT ;  /* 0x0000001e0400720c */ /* 0x040fe20003f26270 */
[----:B------:R2:W-:Y:S01]  /*2640*/  LDGSTS.E [R27+0xc], desc[UR16][R74.64], !P2 ;  /* 0x0000c0004a1b7fae */ /* 0x0005e2000d121850 */
[----:B------:R-:W-:-:S02]  /*2650*/  ISETP.GE.AND P2, PT, R4, R15, PT ;  /* 0x0000000f0400720c */ /* 0x000fc40003f46270 */
[----:B------:R-:W-:Y:S01]  /*2660*/  ISETP.GE.U32.AND P4, PT, R15, 0x7fffffa1, PT ;  /* 0x7fffffa10f00780c */ /* 0x000fe20003f86070 */
[----:B------:R2:W-:Y:S01]  /*2670*/  LDGSTS.E [R28], desc[UR16][R76.64], !P3 ;  /* 0x000000004c1c7fae */ /* 0x0005e2000d921850 */
[----:B------:R-:W-:Y:S01]  /*2680*/  ISETP.GE.U32.AND P3, PT, R14, 0x7fffffc0, PT ;  /* 0x7fffffc00e00780c */ /* 0x000fe20003f66070 */
[----:B------:R-:W-:Y:S01]  /*2690*/  VIADD R15, R30, 0xffffffde ;  /* 0xffffffde1e0f7836 */ /* 0x000fe20000000000 */
[----:B------:R-:W-:Y:S01]  /*26a0*/  SEL R31, RZ, 0x4, P2 ;  /* 0x00000004ff1f7807 */ /* 0x000fe20001000000 */
[----:B------:R2:W-:Y:S01]  /*26b0*/  LDGSTS.E [R28+0x4], desc[UR16][R78.64], !P6 ;  /* 0x000040004e1c7fae */ /* 0x0005e2000f121850 */
[----:B------:R-:W-:Y:S02]  /*26c0*/  ISETP.GT.AND P6, PT, R21, 0x1f, PT ;  /* 0x0000001f1500780c */ /* 0x000fe40003fc4270 */
[----:B------:R-:W-:Y:S01]  /*26d0*/  ISETP.GE.AND P2, PT, R4, R29, PT ;  /* 0x0000001d0400720c */ /* 0x000fe20003f46270 */
[----:B------:R2:W-:Y:S01]  /*26e0*/  LDGSTS.E [R28+0x8], desc[UR16][R80.64], !P5 ;  /* 0x00008000501c7fae */ /* 0x0005e2000e921850 */
[----:B------:R-:W-:-:S02]  /*26f0*/  SEL R14, RZ, 0x4, !P6 ;  /* 0x00000004ff0e7807 */ /* 0x000fc40007000000 */
[----:B------:R-:W-:Y:S01]  /*2700*/  SEL R121, RZ, 0x4, P2 ;  /* 0x00000004ff797807 */ /* 0x000fe20001000000 */
[----:B------:R2:W-:Y:S01]  /*2710*/  LDGSTS.E [R28+0xc], desc[UR16][R82.64], !P0 ;  /* 0x0000c000521c7fae */ /* 0x0005e2000c121850 */
[----:B------:R-:W-:Y:S02]  /*2720*/  SEL R14, R14, RZ, !P1 ;  /* 0x000000ff0e0e7207 */ /* 0x000fe40004800000 */
[----:B------:R-:W-:Y:S01]  /*2730*/  ISETP.GT.AND P1, PT, R21, 0x3f, PT ;  /* 0x0000003f1500780c */ /* 0x000fe20003f24270 */
[----:B------:R-:W0:Y:S01]  /*2740*/  LDGDEPBAR ;  /* 0x00000000000079af */ /* 0x000e220000000000 */
[----:B------:R-:W-:Y:S02]  /*2750*/  ISETP.NE.U32.AND P2, PT, R14, RZ, PT ;  /* 0x000000ff0e00720c */ /* 0x000fe40003f45070 */
[----:B------:R-:W-:Y:S02]  /*2760*/  LOP3.LUT R14, R0, 0x40, RZ, 0x3c, !PT ;  /* 0x00000040000e7812 */ /* 0x000fe400078e3cff */
[----:B------:R-:W-:Y:S01]  /*2770*/  ISETP.GE.U32.AND P6, PT, R16, 0x7fffffbe, PT ;  /* 0x7fffffbe1000780c */ /* 0x000fe20003fc6070 */
[----:B------:R-:W-:Y:S01]  /*2780*/  VIADD R16, R30, 0xffffffdb ;  /* 0xffffffdb1e107836 */ /* 0x000fe20000000000 */
[----:B------:R-:W-:Y:S01]  /*2790*/  SEL R127, R127, RZ, P1 ;  /* 0x000000ff7f7f7207 */ /* 0x000fe20000800000 */
[----:B------:R-:W-:Y:S01]  /*27a0*/  VIADD R125, R14, UR12 ;  /* 0x0000000c0e7d7c36 */ /* 0x000fe20008000000 */
[----:B------:R-:W-:Y:S01]  /*27b0*/  ISETP.GE.U32.AND P5, PT, R15, 0x7fffffbf, PT ;  /* 0x7fffffbf0f00780c */ /* 0x000fe20003fa6070 */
[----:B------:R-:W-:Y:S01]  /*27c0*/  VIADD R15, R30, 0xffffffdc ;  /* 0xffffffdc1e0f7836 */ /* 0x000fe20000000000 */
[----:B------:R-:W-:-:S03]  /*27d0*/  ISETP.GT.AND P1, PT, R21, 0x5f, PT ;  /* 0x0000005f1500780c */ /* 0x000fc60003f24270 */
[----:B------:R-:W-:Y:S01]  /*27e0*/  LDGSTS.E [R123+0x20000], desc[UR16][R84.64], P2 ;  /* 0x20000000547b7fae */ /* 0x000fe20009121850 */
[----:B------:R-:W-:Y:S02]  /*27f0*/  SEL R31, R31, RZ, P1 ;  /* 0x000000ff1f1f7207 */ /* 0x000fe40000800000 */
[----:B------:R-:W-:Y:S01]  /*2800*/  ISETP.GE.U32.AND P1, PT, R16, 0x7fffffbc, PT ;  /* 0x7fffffbc1000780c */ /* 0x000fe20003f26070 */
[----:B------:R-:W-:Y:S01]  /*2810*/  LDGSTS.E [R123+0x20400], desc[UR16][R148.64], P2 ;  /* 0x20400000947b7fae */ /* 0x000fe20009121850 */
[----:B------:R-:W-:Y:S01]  /*2820*/  ISETP.GE.U32.AND P0, PT, R15, 0x7fffffbd, PT ;  /* 0x7fffffbd0f00780c */ /* 0x000fe20003f06070 */
[----:B------:R-:W-:Y:S02]  /*2830*/  VIADD R16, R30, 0xffffffda ;  /* 0xffffffda1e107836 */ /* 0x000fe40000000000 */
[----:B------:R-:W-:Y:S01]  /*2840*/  LDGSTS.E [R123+0x20800], desc[UR16][R152.64], P2 ;  /* 0x20800000987b7fae */ /* 0x000fe20009121850 */
[----:B------:R-:W-:-:S03]  /*2850*/  IMAD.SHL.U32 R15, R146, 0x20, RZ ;  /* 0x00000020920f7824 */ /* 0x000fc600078e00ff */
[----:B------:R-:W-:Y:S01]  /*2860*/  LDGSTS.E [R123+0x20c00], desc[UR16][R156.64], P2 ;  /* 0x20c000009c7b7fae */ /* 0x000fe20009121850 */
[----:B---3--:R-:W-:-:S03]  /*2870*/  IMAD.WIDE R176, R15, 0x4, R176 ;  /* 0x000000040fb07825 */ /* 0x008fc600078e02b0 */
[----:B------:R-:W-:Y:S01]  /*2880*/  LDGSTS.E [R123+0x21000], desc[UR16][R160.64], P2 ;  /* 0x21000000a07b7fae */ /* 0x000fe20009121850 */
[----:B----4-:R-:W-:-:S03]  /*2890*/  IMAD.WIDE R178, R15, 0x4, R178 ;  /* 0x000000040fb27825 */ /* 0x010fc600078e02b2 */
[----:B------:R-:W-:Y:S01]  /*28a0*/  LDGSTS.E [R123+0x21400], desc[UR16][R164.64], P2 ;  /* 0x21400000a47b7fae */ /* 0x000fe20009121850 */
[----:B-----5:R-:W-:-:S03]  /*28b0*/  IMAD.WIDE R180, R15, 0x4, R180 ;  /* 0x000000040fb47825 */ /* 0x020fc600078e02b4 */
[----:B------:R-:W-:Y:S01]  /*28c0*/  LDGSTS.E [R123+0x21800], desc[UR16][R168.64], P2 ;  /* 0x21800000a87b7fae */ /* 0x000fe20009121850 */
[----:B-1----:R-:W-:-:S03]  /*28d0*/  IMAD.WIDE R184, R15, 0x4, R184 ;  /* 0x000000040fb87825 */ /* 0x002fc600078e02b8 */
[----:B------:R-:W-:Y:S01]  /*28e0*/  LDGSTS.E [R123+0x21c00], desc[UR16][R172.64], P2 ;  /* 0x21c00000ac7b7fae */ /* 0x000fe20009121850 */
[----:B--2---:R-:W-:-:S03]  /*28f0*/  IMAD.WIDE R186, R15, 0x4, R186 ;  /* 0x000000040fba7825 */ /* 0x004fc600078e02ba */
[----:B------:R-:W-:Y:S01]  /*2900*/  LDGSTS.E [R125+0x20200], desc[UR16][R86.64], P2 ;  /* 0x20200000567d7fae */ /* 0x000fe20009121850 */
[----:B------:R-:W-:-:S03]  /*2910*/  IMAD.WIDE R188, R15, 0x4, R188 ;  /* 0x000000040fbc7825 */ /* 0x000fc600078e02bc */
        /* <DEDUP_REMOVED lines=13> */
[----:B------:R-:W-:Y:S01]  /*29f0*/  ISETP.GE.U32.AND P2, PT, R16, 0x7fffffbb, PT ;  /* 0x7fffffbb1000780c */ /* 0x000fe20003f46070 */
[----:B------:R-:W-:Y:S02]  /*2a00*/  VIADD R16, R30, 0xffffffd9 ;  /* 0xffffffd91e107836 */ /* 0x000fe40000000000 */
[----:B------:R-:W0:Y:S01]  /*2a10*/  LDGDEPBAR ;  /* 0x00000000000079af */ /* 0x000e220000000000 */
[C---:B------:R-:W-:Y:S01]  /*2a20*/  IMAD.WIDE R44, R15.reuse, 0x4, R44 ;  /* 0x000000040f2c7825 */ /* 0x040fe200078e022c */
[----:B------:R-:W-:Y:S03]  /*2a30*/  BAR.SYNC.DEFER_BLOCKING 0x0 ;  /* 0x0000000000007b1d */ /* 0x000fe60000010000 */
[----:B------:R-:W-:-:S04]  /*2a40*/  IMAD.WIDE R46, R15, 0x4, R46 ;  /* 0x000000040f2e7825 */ /* 0x000fc800078e022e */
[----:B------:R-:W-:-:S04]  /*2a50*/  IMAD.WIDE R48, R15, 0x4, R48 ;  /* 0x000000040f307825 */ /* 0x000fc800078e0230 */
[----:B------:R-:W-:-:S04]  /*2a60*/  IMAD.WIDE R50, R15, 0x4, R50 ;  /* 0x000000040f327825 */ /* 0x000fc800078e0232 */
[----:B------:R-:W-:-:S04]  /*2a70*/  IMAD.WIDE R52, R15, 0x4, R52 ;  /* 0x000000040f347825 */ /* 0x000fc800078e0234 */
[----:B------:R-:W-:-:S04]  /*2a80*/  IMAD.WIDE R54, R15, 0x4, R54 ;  /* 0x000000040f367825 */ /* 0x000fc800078e0236 */
[----:B------:R-:W-:Y:S01]  /*2a90*/  IMAD.WIDE R56, R15, 0x4, R56 ;  /* 0x000000040f387825 */ /* 0x000fe200078e0238 */
[----:B------:R-:W-:Y:S01]  /*2aa0*/  @!PT LDS RZ, [RZ] ;  /* 0x00000000fffff984 */ /* 0x000fe20000000800 */
[----:B------:R-:W-:Y:S01]  /*2ab0*/  @!PT LDS RZ, [RZ] ;  /* 0x00000000fffff984 */ /* 0x000fe20000000800 */
[----:B------:R-:W-:Y:S01]  /*2ac0*/  @!PT LDS RZ, [RZ] ;  /* 0x00000000fffff984 */ /* 0x000fe20000000800 */
[----:B------:R1:W-:Y:S01]  /*2ad0*/  LDGSTS.E [R17+0x4000], desc[UR16][R176.64], !P3 ;  /* 0x04000000b0117fae */ /* 0x0003e2000d921850 */
[----:B------:R-:W-:Y:S02]  /*2ae0*/  ISETP.GE.U32.AND P3, PT, R16, 0x7fffffba, PT ;  /* 0x7fffffba1000780c */ /* 0x000fe40003f66070 */
[C---:B------:R-:W-:Y:S01]  /*2af0*/  VIADD R16, R30.reuse, 0xffffffd7 ;  /* 0xffffffd71e107836 */ /* 0x040fe20000000000 */
[----:B------:R2:W-:Y:S01]  /*2b00*/  LDGSTS.E [R17+0x4004], desc[UR16][R178.64], !P5 ;  /* 0x04004000b2117fae */ /* 0x0005e2000e921850 */
[----:B------:R-:W-:Y:S01]  /*2b10*/  ISETP.GE.U32.AND P5, PT, R129, 0x7fffffb9, PT ;  /* 0x7fffffb98100780c */ /* 0x000fe20003fa6070 */
[----:B------:R-:W-:Y:S02]  /*2b20*/  VIADD R129, R30, 0xffffffd6 ;  /* 0xffffffd61e817836 */ /* 0x000fe40000000000 */
[----:B------:R3:W-:Y:S01]  /*2b30*/  LDGSTS.E [R17+0x4008], desc[UR16][R180.64], !P6 ;  /* 0x04008000b4117fae */ /* 0x0007e2000f121850 */
[----:B------:R-:W-:Y:S01]  /*2b40*/  ISETP.GE.U32.AND P6, PT, R16, 0x7fffffb8, PT ;  /* 0x7fffffb81000780c */ /* 0x000fe20003fc6070 */
[----:B------:R-:W-:-:S02]  /*2b50*/  VIADD R16, R30, 0xffffffd5 ;  /* 0xffffffd51e107836 */ /* 0x000fc40000000000 */
[----:B------:R4:W-:Y:S01]  /*2b60*/  LDGSTS.E [R17+0x400c], desc[UR16][R184.64], !P0 ;  /* 0x0400c000b8117fae */ /* 0x0009e2000c121850 */
[----:B------:R-:W-:Y:S01]  /*2b70*/  ISETP.GE.U32.AND P0, PT, R129, 0x7fffffb7, PT ;  /* 0x7fffffb78100780c */ /* 0x000fe20003f06070 */
[----:B------:R-:W-:Y:S02]  /*2b80*/  VIADD R129, R30, 0xffffffd3 ;  /* 0xffffffd31e817836 */ /* 0x000fe40000000000 */
[----:B------:R5:W-:Y:S01]  /*2b90*/  LDGSTS.E [R18+0x4000], desc[UR16][R186.64], !P1 ;  /* 0x04000000ba127fae */ /* 0x000be2000c921850 */
[----:B------:R-:W-:Y:S01]  /*2ba0*/  ISETP.GE.U32.AND P1, PT, R16, 0x7fffffb6, PT ;  /* 0x7fffffb61000780c */ /* 0x000fe20003f26070 */
[----:B------:R-:W-:Y:S02]  /*2bb0*/  VIADD R16, R30, 0xffffffd4 ;  /* 0xffffffd41e107836 */ /* 0x000fe40000000000 */
[----:B------:R5:W-:Y:S01]  /*2bc0*/  LDGSTS.E [R18+0x4004], desc[UR16][R188.64], !P2 ;  /* 0x04004000bc127fae */ /* 0x000be2000d121850 */
[----:B------:R-:W-:Y:S02]  /*2bd0*/  IMAD.WIDE R58, R15, 0x4, R58 ;  /* 0x000000040f3a7825 */ /* 0x000fe400078e023a */
[----:B------:R-:W-:Y:S01]  /*2be0*/  ISETP.GE.U32.AND P2, PT, R16, 0x7fffffb5, PT ;  /* 0x7fffffb51000780c */ /* 0x000fe20003f46070 */
[----:B------:R5:W-:Y:S01]  /*2bf0*/  LDGSTS.E [R18+0x4008], desc[UR16][R32.64], !P3 ;  /* 0x0400800020127fae */ /* 0x000be2000d921850 */
[C---:B------:R-:W-:Y:S01]  /*2c00*/  VIADD R16, R30.reuse, 0xffffffd2 ;  /* 0xffffffd21e107836 */ /* 0x040fe20000000000 */
[----:B------:R-:W-:Y:S01]  /*2c10*/  ISETP.GE.U32.AND P3, PT, R129, 0x7fffffb4, PT ;  /* 0x7fffffb48100780c */ /* 0x000fe20003f66070 */
[----:B------:R-:W-:Y:S01]  /*2c20*/  VIADD R129, R30, 0xffffffd0 ;  /* 0xffffffd01e817836 */ /* 0x000fe20000000000 */
[----:B------:R5:W-:Y:S01]  /*2c30*/  LDGSTS.E [R18+0x400c], desc[UR16][R34.64], !P5 ;  /* 0x0400c00022127fae */ /* 0x000be2000e921850 */
[----:B------:R-:W-:Y:S01]  /*2c40*/  IMAD.WIDE R60, R15, 0x4, R60 ;  /* 0x000000040f3c7825 */ /* 0x000fe200078e023c */
[----:B------:R-:W-:-:S02]  /*2c50*/  ISETP.GE.U32.AND P5, PT, R16, 0x7fffffb3, PT ;  /* 0x7fffffb31000780c */ /* 0x000fc40003fa6070 */
[----:B------:R5:W-:Y:S01]  /*2c60*/  LDGSTS.E [R19+0x4000], desc[UR16][R36.64], !P6 ;  /* 0x0400000024137fae */ /* 0x000be2000f121850 */
[----:B------:R-:W-:Y:S02]  /*2c70*/  VIADD R16, R30, 0xffffffd1 ;  /* 0xffffffd11e107836 */ /* 0x000fe40000000000 */
[----:B------:R-:W-:Y:S01]  /*2c80*/  IMAD.WIDE R62, R15, 0x4, R62 ;  /* 0x000000040f3e7825 */ /* 0x000fe200078e023e */
[----:B------:R5:W-:Y:S01]  /*2c90*/  LDGSTS.E [R19+0x4004], desc[UR16][R38.64], !P0 ;  /* 0x0400400026137fae */ /* 0x000be2000c121850 */
[----:B------:R-:W-:Y:S02]  /*2ca0*/  ISETP.GE.U32.AND P0, PT, R129, 0x7fffffb1, PT ;  /* 0x7fffffb18100780c */ /* 0x000fe40003f06070 */
[----:B------:R-:W-:Y:S01]  /*2cb0*/  ISETP.GE.U32.AND P6, PT, R16, 0x7fffffb2, PT ;  /* 0x7fffffb21000780c */ /* 0x000fe20003fc6070 */
[C---:B------:R-:W-:Y:S01]  /*2cc0*/  VIADD R16, R30.reuse, 0xffffffcf ;  /* 0xffffffcf1e107836 */ /* 0x040fe20000000000 */
[----:B------:R5:W-:Y:S01]  /*2cd0*/  LDGSTS.E [R19+0x4008], desc[UR16][R40.64], !P1 ;  /* 0x0400800028137fae */ /* 0x000be2000c921850 */
[----:B------:R-:W-:-:S02]  /*2ce0*/  VIADD R129, R30, 0xffffffcd ;  /* 0xffffffcd1e817836 */ /* 0x000fc40000000000 */
[----:B------:R-:W-:Y:S01]  /*2cf0*/  IMAD.WIDE R64, R15, 0x4, R64 ;  /* 0x000000040f407825 */ /* 0x000fe200078e0240 */
[----:B------:R-:W-:Y:S01]  /*2d00*/  ISETP.GE.U32.AND P1, PT, R16, 0x7fffffb0, PT ;  /* 0x7fffffb01000780c */ /* 0x000fe20003f26070 */
[----:B------:R5:W-:Y:S02]  /*2d10*/  LDGSTS.E [R19+0x400c], desc[UR16][R42.64], !P2 ;  /* 0x0400c0002a137fae */ /* 0x000be4000d121850 */
[C---:B------:R-:W-:Y:S02]  /*2d20*/  VIADD R16, R30.reuse, 0xffffffce ;  /* 0xffffffce1e107836 */ /* 0x040fe40000000000 */
[----:B------:R5:W-:Y:S01]  /*2d30*/  LDGSTS.E [R24+0x4000], desc[UR16][R44.64], !P3 ;  /* 0x040000002c187fae */ /* 0x000be2000d921850 */
[----:B------:R-:W-:Y:S01]  /*2d40*/  ISETP.GE.U32.AND P3, PT, R129, 0x7fffffae, PT ;  /* 0x7fffffae8100780c */ /* 0x000fe20003f66070 */
[----:B------:R-:W-:Y:S01]  /*2d50*/  VIADD R129, R30, 0xffffffca ;  /* 0xffffffca1e817836 */ /* 0x000fe20000000000 */
[----:B------:R-:W-:Y:S01]  /*2d60*/  ISETP.GE.U32.AND P2, PT, R16, 0x7fffffaf, PT ;  /* 0x7fffffaf1000780c */ /* 0x000fe20003f46070 */
[----:B------:R-:W-:Y:S01]  /*2d70*/  VIADD R16, R30, 0xffffffcc ;  /* 0xffffffcc1e107836 */ /* 0x000fe20000000000 */
[----:B------:R5:W-:Y:S01]  /*2d80*/  LDGSTS.E [R24+0x4004], desc[UR16][R46.64], !P5 ;  /* 0x040040002e187fae */ /* 0x000be2000e921850 */
[----:B------:R-:W-:-:S03]  /*2d90*/  IMAD.WIDE R66, R15, 0x4, R66 ;  /* 0x000000040f427825 */ /* 0x000fc600078e0242 */
[----:B------:R-:W-:Y:S01]  /*2da0*/  ISETP.GE.U32.AND P5, PT, R16, 0x7fffffad, PT ;  /* 0x7fffffad1000780c */ /* 0x000fe20003fa6070 */
[----:B------:R-:W-:Y:S01]  /*2db0*/  VIADD R16, R30, 0xffffffcb ;  /* 0xffffffcb1e107836 */ /* 0x000fe20000000000 */
[----:B------:R5:W-:Y:S01]  /*2dc0*/  LDGSTS.E [R24+0x4008], desc[UR16][R48.64], !P6 ;  /* 0x0400800030187fae */ /* 0x000be2000f121850 */
[----:B------:R-:W-:-:S03]  /*2dd0*/  IMAD.WIDE R68, R15, 0x4, R68 ;  /* 0x000000040f447825 */ /* 0x000fc600078e0244 */
[----:B------:R-:W-:Y:S01]  /*2de0*/  ISETP.GE.U32.AND P6, PT, R16, 0x7fffffac, PT ;  /* 0x7fffffac1000780c */ /* 0x000fe20003fc6070 */
[C---:B------:R-:W-:Y:S01]  /*2df0*/  VIADD R16, R30.reuse, 0xffffffc9 ;  /* 0xffffffc91e107836 */ /* 0x040fe20000000000 */
[----:B------:R5:W-:Y:S01]  /*2e00*/  LDGSTS.E [R24+0x400c], desc[UR16][R50.64], !P0 ;  /* 0x0400c00032187fae */ /* 0x000be2000c121850 */
[----:B------:R-:W-:Y:S01]  /*2e10*/  ISETP.GE.U32.AND P0, PT, R129, 0x7fffffab, PT ;  /* 0x7fffffab8100780c */ /* 0x000fe20003f06070 */
[----:B------:R-:W-:Y:S02]  /*2e20*/  VIADD R129, R30, 0xffffffc7 ;  /* 0xffffffc71e817836 */ /* 0x000fe40000000000 */
[----:B------:R5:W-:Y:S01]  /*2e30*/  LDGSTS.E [R25+0x4000], desc[UR16][R52.64], !P1 ;  /* 0x0400000034197fae */ /* 0x000be2000c921850 */
[----:B------:R-:W-:Y:S01]  /*2e40*/  ISETP.GE.U32.AND P1, PT, R16, 0x7fffffaa, PT ;  /* 0x7fffffaa1000780c */ /* 0x000fe20003f26070 */
[----:B------:R-:W-:Y:S02]  /*2e50*/  VIADD R16, R30, 0xffffffc8 ;  /* 0xffffffc81e107836 */ /* 0x000fe40000000000 */
[----:B------:R5:W-:Y:S01]  /*2e60*/  LDGSTS.E [R25+0x4004], desc[UR16][R54.64], !P2 ;  /* 0x0400400036197fae */ /* 0x000be2000d121850 */
[----:B------:R-:W-:-:S02]  /*2e70*/  IMAD.WIDE R70, R15, 0x4, R70 ;  /* 0x000000040f467825 */ /* 0x000fc400078e0246 */
[----:B------:R-:W-:Y:S01]  /*2e80*/  ISETP.GE.U32.AND P2, PT, R16, 0x7fffffa9, PT ;  /* 0x7fffffa91000780c */ /* 0x000fe20003f46070 */
[----:B------:R5:W-:Y:S01]  /*2e90*/  LDGSTS.E [R25+0x4008], desc[UR16][R56.64], !P3 ;  /* 0x0400800038197fae */ /* 0x000be2000d921850 */
[C---:B------:R-:W-:Y:S01]  /*2ea0*/  VIADD R16, R30.reuse, 0xffffffc6 ;  /* 0xffffffc61e107836 */ /* 0x040fe20000000000 */
[----:B------:R-:W-:Y:S01]  /*2eb0*/  ISETP.GE.U32.AND P3, PT, R129, 0x7fffffa8, PT ;  /* 0x7fffffa88100780c */ /* 0x000fe20003f66070 */
[----:B------:R-:W-:Y:S01]  /*2ec0*/  VIADD R129, R30, 0xffffffc4 ;  /* 0xffffffc41e817836 */ /* 0x000fe20000000000 */
[----:B------:R5:W-:Y:S01]  /*2ed0*/  LDGSTS.E [R25+0x400c], desc[UR16][R58.64], !P5 ;  /* 0x0400c0003a197fae */ /* 0x000be2000e921850 */
[----:B------:R-:W-:Y:S01]  /*2ee0*/  IMAD.WIDE R72, R15, 0x4, R72 ;  /* 0x000000040f487825 */ /* 0x000fe200078e0248 */
[----:B------:R-:W-:Y:S02]  /*2ef0*/  ISETP.GE.U32.AND P5, PT, R16, 0x7fffffa7, PT ;  /* 0x7fffffa71000780c */ /* 0x000fe40003fa6070 */
[----:B------:R5:W-:Y:S01]  /*2f00*/  LDGSTS.E [R26+0x4000], desc[UR16][R60.64], !P6 ;  /* 0x040000003c1a7fae */ /* 0x000be2000f121850 */
[----:B------:R-:W-:-:S02]  /*2f10*/  VIADD R16, R30, 0xffffffc5 ;  /* 0xffffffc51e107836 */ /* 0x000fc40000000000 */
[----:B------:R-:W-:Y:S01]  /*2f20*/  IMAD.WIDE R74, R15, 0x4, R74 ;  /* 0x000000040f4a7825 */ /* 0x000fe200078e024a */
[----:B------:R5:W-:Y:S01]  /*2f30*/  LDGSTS.E [R26+0x4004], desc[UR16][R62.64], !P0 ;  /* 0x040040003e1a7fae */ /* 0x000be2000c121850 */
[----:B------:R-:W-:Y:S02]  /*2f40*/  ISETP.GE.U32.AND P0, PT, R129, 0x7fffffa5, PT ;  /* 0x7fffffa58100780c */ /* 0x000fe40003f06070 */
[----:B------:R-:W-:Y:S01]  /*2f50*/  ISETP.GE.U32.AND P6, PT, R16, 0x7fffffa6, PT ;  /* 0x7fffffa61000780c */ /* 0x000fe20003fc6070 */
[C---:B------:R-:W-:Y:S01]  /*2f60*/  VIADD R16, R30.reuse, 0xffffffc3 ;  /* 0xffffffc31e107836 */ /* 0x040fe20000000000 */
[----:B------:R5:W-:Y:S01]  /*2f70*/  LDGSTS.E [R26+0x4008], desc[UR16][R64.64], !P1 ;  /* 0x04008000401a7fae */ /* 0x000be2000c921850 */
[----:B------:R-:W-:Y:S02]  /*2f80*/  VIADD R129, R30, 0xffffffc1 ;  /* 0xffffffc11e817836 */ /* 0x000fe40000000000 */
[----:B------:R-:W-:Y:S01]  /*2f90*/  IMAD.WIDE R76, R15, 0x4, R76 ;  /* 0x000000040f4c7825 */ /* 0x000fe200078e024c */
[----:B------:R-:W-:Y:S01]  /*2fa0*/  ISETP.GE.U32.AND P1, PT, R16, 0x7fffffa4, PT ;  /* 0x7fffffa41000780c */ /* 0x000fe20003f26070 */
[----:B------:R5:W-:Y:S02]  /*2fb0*/  LDGSTS.E [R26+0x400c], desc[UR16][R66.64], !P2 ;  /* 0x0400c000421a7fae */ /* 0x000be4000d121850 */
[----:B------:R-:W-:-:S02]  /*2fc0*/  VIADD R16, R30, 0xffffffc2 ;  /* 0xffffffc21e107836 */ /* 0x000fc40000000000 */
[----:B------:R5:W-:Y:S01]  /*2fd0*/  LDGSTS.E [R27+0x4000], desc[UR16][R68.64], !P3 ;  /* 0x04000000441b7fae */ /* 0x000be2000d921850 */
[----:B------:R-:W-:Y:S01]  /*2fe0*/  ISETP.GE.U32.AND P3, PT, R129, 0x7fffffa2, PT ;  /* 0x7fffffa28100780c */ /* 0x000fe20003f66070 */
[C---:B------:R-:W-:Y:S01]  /*2ff0*/  IMAD.WIDE R78, R15.reuse, 0x4, R78 ;  /* 0x000000040f4e7825 */ /* 0x040fe200078e024e */
[----:B------:R-:W-:Y:S01]  /*3000*/  ISETP.GE.U32.AND P2, PT, R16, 0x7fffffa3, PT ;  /* 0x7fffffa31000780c */ /* 0x000fe20003f46070 */
[----:B------:R5:W-:Y:S02]  /*3010*/  LDGSTS.E [R27+0x4004], desc[UR16][R70.64], !P5 ;  /* 0x04004000461b7fae */ /* 0x000be4000e921850 */
[----:B------:R-:W-:Y:S02]  /*3020*/  VIADD R16, R30, 0xffffffbf ;  /* 0xffffffbf1e107836 */ /* 0x000fe40000000000 */
[----:B------:R5:W-:Y:S01]  /*3030*/  LDGSTS.E [R27+0x4008], desc[UR16][R72.64], !P6 ;  /* 0x04008000481b7fae */ /* 0x000be2000f121850 */
[----:B------:R-:W-:Y:S02]  /*3040*/  IMAD.WIDE R80, R15, 0x4, R80 ;  /* 0x000000040f507825 */ /* 0x000fe400078e0250 */
[----:B------:R-:W-:Y:S01]  /*3050*/  ISETP.GE.U32.AND P5, PT, R16, 0x7fffffa0, PT ;  /* 0x7fffffa01000780c */ /* 0x000fe20003fa6070 */
[----:B------:R5:W-:Y:S01]  /*3060*/  LDGSTS.E [R27+0x400c], desc[UR16][R74.64], !P0 ;  /* 0x0400c0004a1b7fae */ /* 0x000be2000c121850 */
[----:B------:R-:W-:-:S02]  /*3070*/  VIADD R16, R30, 0xffffffbe ;  /* 0xffffffbe1e107836 */ /* 0x000fc40000000000 */
[C---:B------:R-:W-:Y:S01]  /*3080*/  IMAD.WIDE R82, R15.reuse, 0x4, R82 ;  /* 0x000000040f527825 */ /* 0x040fe200078e0252 */
[----:B------:R5:W-:Y:S02]  /*3090*/  LDGSTS.E [R28+0x4000], desc[UR16][R76.64], !P1 ;  /* 0x040000004c1c7fae */ /* 0x000be4000c921850 */
[----:B------:R-:W-:Y:S01]  /*30a0*/  ISETP.GE.U32.AND P6, PT, R16, 0x7fffff9f, PT ;  /* 0x7fffff9f1000780c */ /* 0x000fe20003fc6070 */
[C---:B------:R-:W-:Y:S01]  /*30b0*/  VIADD R16, R30.reuse, 0xffffffbc ;  /* 0xffffffbc1e107836 */ /* 0x040fe20000000000 */
[----:B------:R5:W-:Y:S01]  /*30c0*/  LDGSTS.E [R28+0x4004], desc[UR16][R78.64], !P2 ;  /* 0x040040004e1c7fae */ /* 0x000be2000d121850 */
[----:B------:R-:W-:Y:S02]  /*30d0*/  VIADD R129, R30, 0xffffffbd ;  /* 0xffffffbd1e817836 */ /* 0x000fe40000000000 */
[----:B-1----:R-:W-:Y:S01]  /*30e0*/  IMAD.WIDE R176, R15, 0x4, R176 ;  /* 0x000000040fb07825 */ /* 0x002fe200078e02b0 */
[----:B------:R-:W-:Y:S01]  /*30f0*/  ISETP.GE.U32.AND P1, PT, R16, 0x7fffff9d, PT ;  /* 0x7fffff9d1000780c */ /* 0x000fe20003f26070 */
[----:B------:R1:W-:Y:S01]  /*3100*/  LDGSTS.E [R28+0x4008], desc[UR16][R80.64], !P3 ;  /* 0x04008000501c7fae */ /* 0x0003e2000d921850 */
[----:B------:R-:W-:Y:S01]  /*3110*/  ISETP.GE.U32.AND P0, PT, R129, 0x7fffff9e, PT ;  /* 0x7fffff9e8100780c */ /* 0x000fe20003f06070 */
[----:B------:R-:W-:-:S02]  /*3120*/  VIADD R16, R30, 0xffffffbb ;  /* 0xffffffbb1e107836 */ /* 0x000fc40000000000 */
[----:B------:R1:W-:Y:S01]  /*3130*/  LDGSTS.E [R28+0x400c], desc[UR16][R82.64], !P4 ;  /* 0x0400c000521c7fae */ /* 0x0003e2000e121850 */
[----:B------:R-:W-:Y:S01]  /*3140*/  ISETP.NE.U32.AND P4, PT, R127, RZ, PT ;  /* 0x000000ff7f00720c */ /* 0x000fe20003f85070 */
[----:B------:R-:W-:Y:S01]  /*3150*/  VIADD R127, R30, 0xffffffb9 ;  /* 0xffffffb91e7f7836 */ /* 0x000fe20000000000 */
[----:B------:R-:W-:Y:S01]  /*3160*/  ISETP.GE.U32.AND P2, PT, R16, 0x7fffff9c, PT ;  /* 0x7fffff9c1000780c */ /* 0x000fe20003f46070 */
[----:B------:R-:W-:Y:S01]  /*3170*/  IMAD.SHL.U32 R16, R147, 0x20, RZ ;  /* 0x0000002093107824 */ /* 0x000fe200078e00ff */
[----:B------:R-:W0:Y:S01]  /*3180*/  LDGDEPBAR ;  /* 0x00000000000079af */ /* 0x000e220000000000 */
[----:B------:R-:W-:Y:S02]  /*3190*/  VIADD R129, R30, 0xffffffba ;  /* 0xffffffba1e817836 */ /* 0x000fe40000000000 */
[----:B------:R-:W-:-:S03]  /*31a0*/  IMAD.WIDE R84, R16, 0x4, R84 ;  /* 0x0000000410547825 */ /* 0x000fc600078e0254 */
[----:B------:R-:W-:Y:S01]  /*31b0*/  ISETP.GE.U32.AND P3, PT, R129, 0x7fffff9b, PT ;  /* 0x7fffff9b8100780c */ /* 0x000fe20003f66070 */
[C---:B------:R-:W-:Y:S02]  /*31c0*/  IMAD.WIDE R148, R16.reuse, 0x4, R148 ;  /* 0x0000000410947825 */ /* 0x040fe400078e0294 */
[----:B------:R1:W-:Y:S02]  /*31d0*/  LDGSTS.E [R123+0x22000], desc[UR16][R84.64], P4 ;  /* 0x22000000547b7fae */ /* 0x0003e4000a121850 */
[C---:B------:R-:W-:Y:S02]  /*31e0*/  IMAD.WIDE R152, R16.reuse, 0x4, R152 ;  /* 0x0000000410987825 */ /* 0x040fe400078e0298 */
[----:B------:R1:W-:Y:S02]  /*31f0*/  LDGSTS.E [R123+0x22400], desc[UR16][R148.64], P4 ;  /* 0x22400000947b7fae */ /* 0x0003e4000a121850 */
[C---:B------:R-:W-:Y:S02]  /*3200*/  IMAD.WIDE R156, R16.reuse, 0x4, R156 ;  /* 0x00000004109c7825 */ /* 0x040fe400078e029c */
[----:B------:R1:W-:Y:S02]  /*3210*/  LDGSTS.E [R123+0x22800], desc[UR16][R152.64], P4 ;  /* 0x22800000987b7fae */ /* 0x0003e4000a121850 */
[----:B------:R-:W-:-:S02]  /*3220*/  IMAD.WIDE R160, R16, 0x4, R160 ;  /* 0x0000000410a07825 */ /* 0x000fc400078e02a0 */
        /* <DEDUP_REMOVED lines=21> */
[----:B------:R-:W-:Y:S02]  /*3380*/  IMAD.WIDE R174, R16, 0x4, R174 ;  /* 0x0000000410ae7825 */ /* 0x000fe400078e02ae */
[----:B------:R1:W-:Y:S02]  /*3390*/  LDGSTS.E [R125+0x23a00], desc[UR16][R170.64], P4 ;  /* 0x23a00000aa7d7fae */ /* 0x0003e4000a121850 */
[----:B--2---:R-:W-:-:S02]  /*33a0*/  IMAD.WIDE R178, R15, 0x4, R178 ;  /* 0x000000040fb27825 */ /* 0x004fc400078e02b2 */
[----:B------:R2:W-:Y:S01]  /*33b0*/  LDGSTS.E [R125+0x23e00], desc[UR16][R174.64], P4 ;  /* 0x23e00000ae7d7fae */ /* 0x0005e2000a121850 */
[----:B------:R-:W-:Y:S01]  /*33c0*/  ISETP.GE.U32.AND P4, PT, R127, 0x7fffff9a, PT ;  /* 0x7fffff9a7f00780c */ /* 0x000fe20003f86070 */
[----:B------:R-:W-:Y:S02]  /*33d0*/  VIADD R127, R30, 0xffffffb8 ;  /* 0xffffffb81e7f7836 */ /* 0x000fe40000000000 */
[----:B------:R-:W0:Y:S01]  /*33e0*/  LDGDEPBAR ;  /* 0x00000000000079af */ /* 0x000e220000000000 */
[C---:B---3--:R-:W-:Y:S01]  /*33f0*/  IMAD.WIDE R180, R15.reuse, 0x4, R180 ;  /* 0x000000040fb47825 */ /* 0x048fe200078e02b4 */
[----:B------:R-:W-:Y:S03]  /*3400*/  BAR.SYNC.DEFER_BLOCKING 0x0 ;  /* 0x0000000000007b1d */ /* 0x000fe60000010000 */
[----:B----4-:R-:W-:-:S04]  /*3410*/  IMAD.WIDE R184, R15, 0x4, R184 ;  /* 0x000000040fb87825 */ /* 0x010fc800078e02b8 */
[----:B------:R-:W-:Y:S02]  /*3420*/  VIADD R129, R30, 0xffffffb7 ;  /* 0xffffffb71e817836 */ /* 0x000fe40000000000 */
[----:B-----5:R-:W-:-:S04]  /*3430*/  IMAD.WIDE R186, R15, 0x4, R186 ;  /* 0x000000040fba7825 */ /* 0x020fc800078e02ba */
        /* <DEDUP_REMOVED lines=12> */
[C---:B------:R-:W-:Y:S02]  /*3500*/  VIADD R129, R30.reuse, 0xffffffb4 ;  /* 0xffffffb41e817836 */ /* 0x040fe40000000000 */
[----:B------:R5:W-:Y:S01]  /*3510*/  LDGSTS.E [R17+0x8008], desc[UR16][R180.64], !P0 ;  /* 0x08008000b4117fae */ /* 0x000be2000c121850 */
[----:B------:R-:W-:Y:S01]  /*3520*/  ISETP.GE.U32.AND P0, PT, R127, 0x7fffff97, PT ;  /* 0x7fffff977f00780c */ /* 0x000fe20003f06070 */
[----:B------:R-:W-:-:S02]  /*3530*/  VIADD R127, R30, 0xffffffb5 ;  /* 0xffffffb51e7f7836 */ /* 0x000fc40000000000 */
        /* <DEDUP_REMOVED lines=11> */
[C---:B------:R-:W-:Y:S02]  /*35f0*/  VIADD R127, R30.reuse, 0xffffffb2 ;  /* 0xffffffb21e7f7836 */ /* 0x040fe40000000000 */
[----:B------:R-:W-:Y:S01]  /*3600*/  IMAD.WIDE R42, R15, 0x4, R42 ;  /* 0x000000040f2a7825 */ /* 0x000fe200078e022a */
[----:B------:R5:W-:Y:S01]  /*3610*/  LDGSTS.E [R18+0x800c], desc[UR16][R34.64], !P5 ;  /* 0x0800c00022127fae */ /* 0x000be2000e921850 */
[----:B------:R-:W-:Y:S02]  /*3620*/  ISETP.GE.U32.AND P5, PT, R129, 0x7fffff92, PT ;  /* 0x7fffff928100780c */ /* 0x000fe40003fa6070 */
[----:B------:R-:W-:Y:S01]  /*3630*/  ISETP.GE.U32.AND P4, PT, R127, 0x7fffff93, PT ;  /* 0x7fffff937f00780c */ /* 0x000fe20003f86070 */
[----:B------:R-:W-:Y:S01]  /*3640*/  VIADD R127, R30, 0xffffffb0 ;  /* 0xffffffb01e7f7836 */ /* 0x000fe20000000000 */
[----:B------:R5:W-:Y:S01]  /*3650*/  LDGSTS.E [R19+0x8000], desc[UR16][R36.64], !P6 ;  /* 0x0800000024137fae */ /* 0x000be2000f121850 */
[----:B------:R-:W-:-:S03]  /*3660*/  IMAD.WIDE R44, R15, 0x4, R44 ;  /* 0x000000040f2c7825 */ /* 0x000fc600078e022c */
[----:B------:R-:W-:Y:S01]  /*3670*/  ISETP.GE.U32.AND P6, PT, R127, 0x7fffff91, PT ;  /* 0x7fffff917f00780c */ /* 0x000fe20003fc6070 */
[C---:B------:R-:W-:Y:S01]  /*3680*/  VIADD R127, R30.reuse, 0xffffffaf ;  /* 0xffffffaf1e7f7836 */ /* 0x040fe20000000000 */
[----:B------:R5:W-:Y:S01]  /*3690*/  LDGSTS.E [R19+0x8004], desc[UR16][R38.64], !P0 ;  /* 0x0800400026137fae */ /* 0x000be2000c121850 */
[C---:B------:R-:W-:Y:S02]  /*36a0*/  VIADD R129, R30.reuse, 0xffffffae ;  /* 0xffffffae1e817836 */ /* 0x040fe40000000000 */
[----:B------:R-:W-:Y:S01]  /*36b0*/  IMAD.WIDE R46, R15, 0x4, R46 ;  /* 0x000000040f2e7825 */ /* 0x000fe200078e022e */
[----:B------:R-:W-:Y:S01]  /*36c0*/  ISETP.GE.U32.AND P0, PT, R127, 0x7fffff90, PT ;  /* 0x7fffff907f00780c */ /* 0x000fe20003f06070 */
[----:B------:R5:W-:Y:S01]  /*36d0*/  LDGSTS.E [R19+0x8008], desc[UR16][R40.64], !P1 ;  /* 0x0800800028137fae */ /* 0x000be2000c921850 */
[----:B------:R-:W-:Y:S01]  /*36e0*/  ISETP.GE.U32.AND P1, PT, R129, 0x7fffff8f, PT ;  /* 0x7fffff8f8100780c */ /* 0x000fe20003f26070 */
[----:B------:R-:W-:Y:S02]  /*36f0*/  VIADD R127, R30, 0xffffffad ;  /* 0xffffffad1e7f7836 */ /* 0x000fe40000000000 */
[----:B------:R5:W-:Y:S01]  /*3700*/  LDGSTS.E [R19+0x800c], desc[UR16][R42.64], !P2 ;  /* 0x0800c0002a137fae */ /* 0x000be2000d121850 */
[----:B------:R-:W-:-:S02]  /*3710*/  IMAD.WIDE R48, R15, 0x4, R48 ;  /* 0x000000040f307825 */ /* 0x000fc400078e0230 */
[----:B------:R-:W-:Y:S01]  /*3720*/  ISETP.GE.U32.AND P2, PT, R127, 0x7fffff8e, PT ;  /* 0x7fffff8e7f00780c */ /* 0x000fe20003f46070 */
[----:B------:R5:W-:Y:S01]  /*3730*/  LDGSTS.E [R24+0x8000], desc[UR16][R44.64], !P3 ;  /* 0x080000002c187fae */ /* 0x000be2000d921850 */
[C---:B------:R-:W-:Y:S02]  /*3740*/  VIADD R127, R30.reuse, 0xffffffac ;  /* 0xffffffac1e7f7836 */ /* 0x040fe40000000000 */
[----:B------:R-:W-:Y:S01]  /*3750*/  IMAD.WIDE R50, R15, 0x4, R50 ;  /* 0x000000040f327825 */ /* 0x000fe200078e0232 */
[----:B------:R5:W-:Y:S02]  /*3760*/  LDGSTS.E [R24+0x8004], desc[UR16][R46.64], !P4 ;  /* 0x080040002e187fae */ /* 0x000be4000e121850 */
[----:B------:R-:W-:Y:S01]  /*3770*/  ISETP.GE.U32.AND P3, PT, R127, 0x7fffff8d, PT ;  /* 0x7fffff8d7f00780c */ /* 0x000fe20003f66070 */
[C---:B------:R-:W-:Y:S01]  /*3780*/  VIADD R127, R30.reuse, 0xffffffaa ;  /* 0xffffffaa1e7f7836 */ /* 0x040fe20000000000 */
[----:B------:R5:W-:Y:S01]  /*3790*/  LDGSTS.E [R24+0x8008], desc[UR16][R48.64], !P5 ;  /* 0x0800800030187fae */ /* 0x000be2000e921850 */
[----:B------:R-:W-:-:S02]  /*37a0*/  VIADD R129, R30, 0xffffffab ;  /* 0xffffffab1e817836 */ /* 0x000fc40000000000 */
[----:B------:R-:W-:Y:S01]  /*37b0*/  IMAD.WIDE R52, R15, 0x4, R52 ;  /* 0x000000040f347825 */ /* 0x000fe200078e0234 */
[----:B------:R-:W-:Y:S01]  /*37c0*/  ISETP.GE.U32.AND P5, PT, R127, 0x7fffff8b, PT ;  /* 0x7fffff8b7f00780c */ /* 0x000fe20003fa6070 */
[----:B------:R5:W-:Y:S01]  /*37d0*/  LDGSTS.E [R24+0x800c], desc[UR16][R50.64], !P6 ;  /* 0x0800c00032187fae */ /* 0x000be2000f121850 */
[----:B------:R-:W-:Y:S01]  /*37e0*/  ISETP.GE.U32.AND P4, PT, R129, 0x7fffff8c, PT ;  /* 0x7fffff8c8100780c */ /* 0x000fe20003f86070 */
[C---:B------:R-:W-:Y:S02]  /*37f0*/  VIADD R127, R30.reuse, 0xffffffa9 ;  /* 0xffffffa91e7f7836 */ /* 0x040fe40000000000 */
[----:B------:R-:W-:Y:S01]  /*3800*/  IMAD.WIDE R54, R15, 0x4, R54 ;  /* 0x000000040f367825 */ /* 0x000fe200078e0236 */
[----:B------:R5:W-:Y:S02]  /*3810*/  LDGSTS.E [R25+0x8000], desc[UR16][R52.64], !P0 ;  /* 0x0800000034197fae */ /* 0x000be4000c121850 */
        /* <DEDUP_REMOVED lines=9> */
[C---:B------:R-:W-:Y:S01]  /*38b0*/  IMAD.WIDE R60, R15.reuse, 0x4, R60 ;  /* 0x000000040f3c7825 */ /* 0x040fe200078e023c */
[----:B------:R5:W-:Y:S03]  /*38c0*/  LDGSTS.E [R25+0x800c], desc[UR16][R58.64], !P3 ;  /* 0x0800c0003a197fae */ /* 0x000be6000d921850 */
[C---:B------:R-:W-:Y:S01]  /*38d0*/  VIADD R127, R30.reuse, 0xffffffa4 ;  /* 0xffffffa41e7f7836 */ /* 0x040fe20000000000 */
[----:B------:R5:W-:Y:S01]  /*38e0*/  LDGSTS.E [R26+0x8000], desc[UR16][R60.64], !P4 ;  /* 0x080000003c1a7fae */ /* 0x000be2000e121850 */
[----:B------:R-:W-:Y:S02]  /*38f0*/  VIADD R129, R30, 0xffffffa8 ;  /* 0xffffffa81e817836 */ /* 0x000fe40000000000 */
[----:B------:R-:W-:Y:S01]  /*3900*/  IMAD.WIDE R62, R15, 0x4, R62 ;  /* 0x000000040f3e7825 */ /* 0x000fe200078e023e */
[----:B------:R-:W-:-:S02]  /*3910*/  ISETP.GE.U32.AND P4, PT, R127, 0x7fffff85, PT ;  /* 0x7fffff857f00780c */ /* 0x000fc40003f86070 */
[----:B------:R-:W-:Y:S01]  /*3920*/  ISETP.GE.U32.AND P0, PT, R129, 0x7fffff89, PT ;  /* 0x7fffff898100780c */ /* 0x000fe20003f06070 */
[C---:B------:R-:W-:Y:S01]  /*3930*/  VIADD R127, R30.reuse, 0xffffffa3 ;  /* 0xffffffa31e7f7836 */ /* 0x040fe20000000000 */
[----:B------:R5:W-:Y:S01]  /*3940*/  LDGSTS.E [R26+0x8004], desc[UR16][R62.64], !P5 ;  /* 0x080040003e1a7fae */ /* 0x000be2000e921850 */
[C---:B------:R-:W-:Y:S02]  /*3950*/  VIADD R129, R30.reuse, 0xffffffa5 ;  /* 0xffffffa51e817836 */ /* 0x040fe40000000000 */
[----:B------:R-:W-:Y:S01]  /*3960*/  IMAD.WIDE R64, R15, 0x4, R64 ;  /* 0x000000040f407825 */ /* 0x000fe200078e0240 */
[----:B------:R-:W-:Y:S02]  /*3970*/  ISETP.GE.U32.AND P5, PT, R127, 0x7fffff84, PT ;  /* 0x7fffff847f00780c */ /* 0x000fe40003fa6070 */
[----:B------:R-:W2:Y:S01]  /*3980*/  LDC R127, c[0x0][0x230] ;  /* 0x00008c00ff7f7b82 */ /* 0x000ea20000000800 */
[----:B------:R-:W-:Y:S01]  /*3990*/  ISETP.GE.U32.AND P3, PT, R129, 0x7fffff86, PT ;  /* 0x7fffff868100780c */ /* 0x000fe20003f66070 */
[----:B------:R-:W-:Y:S01]  /*39a0*/  VIADD R129, R30, 0xffffffa2 ;  /* 0xffffffa21e817836 */ /* 0x000fe20000000000 */
[----:B------:R5:W-:Y:S01]  /*39b0*/  LDGSTS.E [R26+0x8008], desc[UR16][R64.64], !P6 ;  /* 0x08008000401a7fae */ /* 0x000be2000f121850 */
[----:B------:R-:W-:-:S03]  /*39c0*/  IMAD.WIDE R66, R15, 0x4, R66 ;  /* 0x000000040f427825 */ /* 0x000fc600078e0242 */
[----:B------:R-:W-:Y:S01]  /*39d0*/  ISETP.GE.U32.AND P6, PT, R129, 0x7fffff83, PT ;  /* 0x7fffff838100780c */ /* 0x000fe20003fc6070 */
[----:B------:R-:W-:Y:S01]  /*39e0*/  VIADD R30, R30, 0xffffffa1 ;  /* 0xffffffa11e1e7836 */ /* 0x000fe20000000000 */
[----:B------:R5:W-:Y:S01]  /*39f0*/  LDGSTS.E [R26+0x800c], desc[UR16][R66.64], !P0 ;  /* 0x0800c000421a7fae */ /* 0x000be2000c121850 */
[C---:B------:R-:W-:Y:S01]  /*3a00*/  IMAD.WIDE R68, R15.reuse, 0x4, R68 ;  /* 0x000000040f447825 */ /* 0x040fe200078e0244 */
[----:B------:R-:W3:Y:S02]  /*3a10*/  LDC R129, c[0x0][0x230] ;  /* 0x00008c00ff817b82 */ /* 0x000ee40000000800 */
[----:B------:R-:W-:Y:S01]  /*3a20*/  ISETP.GE.U32.AND P0, PT, R30, 0x7fffff82, PT ;  /* 0x7fffff821e00780c */ /* 0x000fe20003f06070 */
[----:B------:R-:W-:Y:S01]  /*3a30*/  IMAD.WIDE R70, R15, 0x4, R70 ;  /* 0x000000040f467825 */ /* 0x000fe200078e0246 */
[----:B------:R5:W-:Y:S01]  /*3a40*/  LDGSTS.E [R27+0x8000], desc[UR16][R68.64], !P1 ;  /* 0x08000000441b7fae */ /* 0x000be2000c921850 */
[----:B------:R-:W-:Y:S02]  /*3a50*/  ISETP.GE.U32.AND P1, PT, R29, 0x7fffff81, PT ;  /* 0x7fffff811d00780c */ /* 0x000fe40003f26070 */
[----:B------:R-:W-:Y:S01]  /*3a60*/  IMAD.WIDE R72, R15, 0x4, R72 ;  /* 0x000000040f487825 */ /* 0x000fe200078e0248 */
[----:B------:R5:W-:Y:S01]  /*3a70*/  LDGSTS.E [R27+0x8004], desc[UR16][R70.64], !P2 ;  /* 0x08004000461b7fae */ /* 0x000be2000d121850 */
[----:B------:R-:W-:-:S02]  /*3a80*/  ISETP.GT.AND P2, PT, R21, 0x7f, PT ;  /* 0x0000007f1500780c */ /* 0x000fc40003f44270 */
[----:B------:R-:W-:Y:S01]  /*3a90*/  IMAD.WIDE R74, R15, 0x4, R74 ;  /* 0x000000040f4a7825 */ /* 0x000fe200078e024a */
[----:B------:R5:W-:Y:S01]  /*3aa0*/  LDGSTS.E [R27+0x8008], desc[UR16][R72.64], !P3 ;  /* 0x08008000481b7fae */ /* 0x000be2000d921850 */
[----:B------:R-:W-:Y:S02]  /*3ab0*/  ISETP.NE.U32.AND P3, PT, R31, RZ, PT ;  /* 0x000000ff1f00720c */ /* 0x000fe40003f65070 */
[----:B------:R-:W-:Y:S01]  /*3ac0*/  IMAD.WIDE R76, R15, 0x4, R76 ;  /* 0x000000040f4c7825 */ /* 0x000fe200078e024c */
[----:B------:R5:W-:Y:S01]  /*3ad0*/  LDGSTS.E [R27+0x800c], desc[UR16][R74.64], !P4 ;  /* 0x0800c0004a1b7fae */ /* 0x000be2000e121850 */
[----:B------:R-:W5:Y:S01]  /*3ae0*/  LDC R31, c[0x0][0x230] ;  /* 0x00008c00ff1f7b82 */ /* 0x000f620000000800 */
[----:B------:R-:W-:Y:S01]  /*3af0*/  SEL R121, R121, RZ, P2 ;  /* 0x000000ff79797207 */ /* 0x000fe20001000000 */
[----:B------:R-:W-:Y:S01]  /*3b00*/  IMAD.WIDE R78, R15, 0x4, R78 ;  /* 0x000000040f4e7825 */ /* 0x000fe200078e024e */
[----:B------:R5:W-:Y:S02]  /*3b10*/  LDGSTS.E [R28+0x8000], desc[UR16][R76.64], !P5 ;  /* 0x080000004c1c7fae */ /* 0x000be4000e921850 */
[----:B------:R-:W-:Y:S01]  /*3b20*/  ISETP.NE.U32.AND P2, PT, R121, RZ, PT ;  /* 0x000000ff7900720c */ /* 0x000fe20003f45070 */
[C---:B-1----:R-:W-:Y:S01]  /*3b30*/  IMAD.WIDE R80, R15.reuse, 0x4, R80 ;  /* 0x000000040f507825 */ /* 0x042fe200078e0250 */
[----:B------:R1:W-:Y:S01]  /*3b40*/  LDGSTS.E [R28+0x8004], desc[UR16][R78.64], !P6 ;  /* 0x080040004e1c7fae */ /* 0x0003e2000f121850 */
[----:B------:R-:W1:Y:S02]  /*3b50*/  LDC R121, c[0x0][0x230] ;  /* 0x00008c00ff797b82 */ /* 0x000e640000000800 */
[----:B------:R-:W-:Y:S01]  /*3b60*/  IMAD.WIDE R82, R15, 0x4, R82 ;  /* 0x000000040f527825 */ /* 0x000fe200078e0252 */
[----:B------:R1:W-:Y:S03]  /*3b70*/  LDGSTS.E [R28+0x8008], desc[UR16][R80.64], !P0 ;  /* 0x08008000501c7fae */ /* 0x0003e6000c121850 */
[----:B--2---:R-:W-:Y:S01]  /*3b80*/  VIADD R30, R127, 0xffffff9e ;  /* 0xffffff9e7f1e7836 */ /* 0x004fe20000000000 */
[----:B------:R2:W-:Y:S01]  /*3b90*/  LDGSTS.E [R28+0x800c], desc[UR16][R82.64], !P1 ;  /* 0x0800c000521c7fae */ /* 0x0005e2000c921850 */
[C---:B------:R-:W-:Y:S01]  /*3ba0*/  IMAD.WIDE R84, R16.reuse, 0x4, R84 ;  /* 0x0000000410547825 */ /* 0x040fe200078e0254 */
[----:B------:R-:W2:Y:S02]  /*3bb0*/  LDC R127, c[0x0][0x230] ;  /* 0x00008c00ff7f7b82 */ /* 0x000ea40000000800 */
[----:B------:R-:W0:Y:S01]  /*3bc0*/  LDGDEPBAR ;  /* 0x00000000000079af */ /* 0x000e220000000000 */
[----:B------:R-:W-:Y:S01]  /*3bd0*/  IMAD.WIDE R148, R16, 0x4, R148 ;  /* 0x0000000410947825 */ /* 0x000fe200078e0294 */
[----:B------:R-:W-:-:S02]  /*3be0*/  ISETP.GE.U32.AND P5, PT, R30, 0x7fffff7f, PT ;  /* 0x7fffff7f1e00780c */ /* 0x000fc40003fa6070 */
[----:B------:R2:W-:Y:S01]  /*3bf0*/  LDGSTS.E [R123+0x24000], desc[UR16][R84.64], P3 ;  /* 0x24000000547b7fae */ /* 0x0005e20009921850 */
[----:B------:R-:W-:-:S03]  /*3c00*/  IMAD.WIDE R152, R16, 0x4, R152 ;  /* 0x0000000410987825 */ /* 0x000fc600078e0298 */
[----:B------:R2:W-:Y:S01]  /*3c10*/  LDGSTS.E [R123+0x24400], desc[UR16][R148.64], P3 ;  /* 0x24400000947b7fae */ /* 0x0005e20009921850 */
[----:B------:R-:W-:-:S03]  /*3c20*/  IMAD.WIDE R156, R16, 0x4, R156 ;  /* 0x00000004109c7825 */ /* 0x000fc600078e029c */
[----:B------:R2:W-:Y:S01]  /*3c30*/  LDGSTS.E [R123+0x24800], desc[UR16][R152.64], P3 ;  /* 0x24800000987b7fae */ /* 0x0005e20009921850 */
[----:B------:R-:W-:-:S03]  /*3c40*/  IMAD.WIDE R160, R16, 0x4, R160 ;  /* 0x0000000410a07825 */ /* 0x000fc600078e02a0 */
[----:B------:R2:W-:Y:S01]  /*3c50*/  LDGSTS.E [R123+0x24c00], desc[UR16][R156.64], P3 ;  /* 0x24c000009c7b7fae */ /* 0x0005e20009921850 */
[----:B------:R-:W-:-:S03]  /*3c60*/  IMAD.WIDE R164, R16, 0x4, R164 ;  /* 0x0000000410a47825 */ /* 0x000fc600078e02a4 */
[----:B------:R2:W-:Y:S01]  /*3c70*/  LDGSTS.E [R123+0x25000], desc[UR16][R160.64], P3 ;  /* 0x25000000a07b7fae */ /* 0x0005e20009921850 */
[----:B------:R-:W-:Y:S02]  /*3c80*/  VIADD R30, R133, 0xffffff9c ;  /* 0xffffff9c851e7836 */ /* 0x000fe40000000000 */
[----:B------:R-:W-:Y:S01]  /*3c90*/  IMAD.WIDE R168, R16, 0x4, R168 ;  /* 0x0000000410a87825 */ /* 0x000fe200078e02a8 */
[----:B------:R2:W-:Y:S01]  /*3ca0*/  LDGSTS.E [R123+0x25400], desc[UR16][R164.64], P3 ;  /* 0x25400000a47b7fae */ /* 0x0005e20009921850 */
[----:B------:R-:W2:Y:S01]  /*3cb0*/  LDC R133, c[0x0][0x230] ;  /* 0x00008c00ff857b82 */ /* 0x000ea20000000800 */
[----:B------:R-:W-:Y:S01]  /*3cc0*/  ISETP.GE.U32.AND P0, PT, R30, 0x7fffff7d, PT ;  /* 0x7fffff7d1e00780c */ /* 0x000fe20003f06070 */
[C---:B------:R-:W-:Y:S01]  /*3cd0*/  IMAD.WIDE R172, R16.reuse, 0x4, R172 ;  /* 0x0000000410ac7825 */ /* 0x040fe200078e02ac */
[----:B------:R2:W-:Y:S03]  /*3ce0*/  LDGSTS.E [R123+0x25800], desc[UR16][R168.64], P3 ;  /* 0x25800000a87b7fae */ /* 0x0005e60009921850 */
[C---:B------:R-:W-:Y:S01]  /*3cf0*/  IMAD.WIDE R86, R16.reuse, 0x4, R86 ;  /* 0x0000000410567825 */ /* 0x040fe200078e0256 */
[----:B------:R2:W-:Y:S01]  /*3d00*/  LDGSTS.E [R123+0x25c00], desc[UR16][R172.64], P3 ;  /* 0x25c00000ac7b7fae */ /* 0x0005e20009921850 */
[----:B------:R-:W1:Y:S02]  /*3d10*/  LDC R30, c[0x0][0x230] ;  /* 0x00008c00ff1e7b82 */ /* 0x000e640000000800 */
[C---:B------:R-:W-:Y:S01]  /*3d20*/  IMAD.WIDE R150, R16.reuse, 0x4, R150 ;  /* 0x0000000410967825 */ /* 0x040fe200078e0296 */
[----:B------:R2:W-:Y:S03]  /*3d30*/  LDGSTS.E [R125+0x24200], desc[UR16][R86.64], P3 ;  /* 0x24200000567d7fae */ /* 0x0005e60009921850 */
[C---:B------:R-:W-:Y:S01]  /*3d40*/  IMAD.WIDE R154, R16.reuse, 0x4, R154 ;  /* 0x00000004109a7825 */ /* 0x040fe200078e029a */
[----:B------:R2:W-:Y:S03]  /*3d50*/  LDGSTS.E [R125+0x24600], desc[UR16][R150.64], P3 ;  /* 0x24600000967d7fae */ /* 0x0005e60009921850 */
[C---:B------:R-:W-:Y:S01]  /*3d60*/  IMAD.WIDE R158, R16.reuse, 0x4, R158 ;  /* 0x00000004109e7825 */ /* 0x040fe200078e029e */
[----:B------:R2:W-:Y:S03]  /*3d70*/  LDGSTS.E [R125+0x24a00], desc[UR16][R154.64], P3 ;  /* 0x24a000009a7d7fae */ /* 0x0005e60009921850 */
[----:B------:R-:W-:Y:S01]  /*3d80*/  VIADD R29, R131, 0xffffff9f ;  /* 0xffffff9f831d7836 */ /* 0x000fe20000000000 */
[----:B------:R2:W-:Y:S01]  /*3d90*/  LDGSTS.E [R125+0x24e00], desc[UR16][R158.64], P3 ;  /* 0x24e000009e7d7fae */ /* 0x0005e20009921850 */
[C---:B------:R-:W-:Y:S01]  /*3da0*/  IMAD.WIDE R162, R16.reuse, 0x4, R162 ;  /* 0x0000000410a27825 */ /* 0x040fe200078e02a2 */
[----:B------:R-:W2:Y:S02]  /*3db0*/  LDC R131, c[0x0][0x230] ;  /* 0x00008c00ff837b82 */ /* 0x000ea40000000800 */
[----:B------:R-:W-:Y:S01]  /*3dc0*/  ISETP.GE.U32.AND P4, PT, R29, 0x7fffff80, PT ;  /* 0x7fffff801d00780c */ /* 0x000fe20003f86070 */
[C---:B------:R-:W-:Y:S01]  /*3dd0*/  IMAD.WIDE R166, R16.reuse, 0x4, R166 ;  /* 0x0000000410a67825 */ /* 0x040fe200078e02a6 */
[----:B------:R2:W-:Y:S03]  /*3de0*/  LDGSTS.E [R125+0x25200], desc[UR16][R162.64], P3 ;  /* 0x25200000a27d7fae */ /* 0x0005e60009921850 */
[C---:B------:R-:W-:Y:S01]  /*3df0*/  IMAD.WIDE R170, R16.reuse, 0x4, R170 ;  /* 0x0000000410aa7825 */ /* 0x040fe200078e02aa */
[----:B------:R2:W-:Y:S03]  /*3e00*/  LDGSTS.E [R125+0x25600], desc[UR16][R166.64], P3 ;  /* 0x25600000a67d7fae */ /* 0x0005e60009921850 */
[----:B------:R-:W-:Y:S01]  /*3e10*/  IMAD.WIDE R174, R16, 0x4, R174 ;  /* 0x0000000410ae7825 */ /* 0x000fe200078e02ae */
[----:B------:R2:W-:Y:S03]  /*3e20*/  LDGSTS.E [R125+0x25a00], desc[UR16][R170.64], P3 ;  /* 0x25a00000aa7d7fae */ /* 0x0005e60009921850 */
[----:B---3--:R-:W-:Y:S01]  /*3e30*/  VIADD R29, R129, 0xffffff9d ;  /* 0xffffff9d811d7836 */ /* 0x008fe20000000000 */
[----:B------:R3:W-:Y:S01]  /*3e40*/  LDGSTS.E [R125+0x25e00], desc[UR16][R174.64], P3 ;  /* 0x25e00000ae7d7fae */ /* 0x0007e20009921850 */
[----:B------:R-:W3:Y:S01]  /*3e50*/  LDC R129, c[0x0][0x230] ;  /* 0x00008c00ff817b82 */ /* 0x000ee20000000800 */
[----:B------:R-:W-:-:S02]  /*3e60*/  IMAD.WIDE R176, R15, 0x4, R176 ;  /* 0x000000040fb07825 */ /* 0x000fc400078e02b0 */
[----:B------:R-:W0:Y:S01]  /*3e70*/  LDGDEPBAR ;  /* 0x00000000000079af */ /* 0x000e220000000000 */
[----:B------:R-:W-:Y:S01]  /*3e80*/  ISETP.GE.U32.AND P6, PT, R29, 0x7fffff7e, PT ;  /* 0x7fffff7e1d00780c */ /* 0x000fe20003fc6070 */
[----:B------:R-:W-:-:S03]  /*3e90*/  VIADD R29, R135, 0xffffff9b ;  /* 0xffffff9b871d7836 */ /* 0x000fc60000000000 */
[----:B------:R-:W-:Y:S01]  /*3ea0*/  BAR.SYNC.DEFER_BLOCKING 0x0 ;  /* 0x0000000000007b1d */ /* 0x000fe20000010000 */
[----:B----4-:R-:W-:Y:S01]  /*3eb0*/  IMAD.WIDE R178, R15, 0x4, R178 ;  /* 0x000000040fb27825 */ /* 0x010fe200078e02b2 */
[----:B------:R-:W-:-:S03]  /*3ec0*/  ISETP.GE.U32.AND P1, PT, R29, 0x7fffff7c, PT ;  /* 0x7fffff7c1d00780c */ /* 0x000fc60003f26070 */
[----:B-----5:R-:W-:-:S03]  /*3ed0*/  VIADD R29, R31, 0xffffff9a ;  /* 0xffffff9a1f1d7836 */ /* 0x020fc60000000000 */
[----:B------:R-:W4:Y:S01]  /*3ee0*/  LDC R135, c[0x0][0x230] ;  /* 0x00008c00ff877b82 */ /* 0x000f220000000800 */
[----:B------:R-:W-:Y:S01]  /*3ef0*/  IMAD.WIDE R180, R15, 0x4, R180 ;  /* 0x000000040fb47825 */ /* 0x000fe200078e02b4 */
[----:B------:R-:W-:-:S03]  /*3f00*/  ISETP.GE.U32.AND P3, PT, R29, 0x7fffff7b, PT ;  /* 0x7fffff7b1d00780c */ /* 0x000fc60003f66070 */
[----:B-1----:R-:W-:Y:S02]  /*3f10*/  VIADD R29, R30, 0xffffff99 ;  /* 0xffffff991e1d7836 */ /* 0x002fe40000000000 */
[----:B------:R-:W-:Y:S01]  /*3f20*/  VIADD R30, R121, 0xffffff98 ;  /* 0xffffff98791e7836 */ /* 0x000fe20000000000 */
[----:B------:R-:W1:Y:S01]  /*3f30*/  LDC R31, c[0x0][0x230] ;  /* 0x00008c00ff1f7b82 */ /* 0x000e620000000800 */
[----:B------:R-:W-:-:S04]  /*3f40*/  IMAD.WIDE R184, R15, 0x4, R184 ;  /* 0x000000040fb87825 */ /* 0x000fc800078e02b8 */
[----:B------:R-:W-:-:S03]  /*3f50*/  IMAD.WIDE R186, R15, 0x4, R186 ;  /* 0x000000040fba7825 */ /* 0x000fc600078e02ba */
[----:B------:R-:W5:Y:S01]  /*3f60*/  LDC R121, c[0x0][0x230] ;  /* 0x00008c00ff797b82 */ /* 0x000f620000000800 */
[----:B------:R-:W-:Y:S01]  /*3f70*/  IMAD.WIDE R188, R15, 0x4, R188 ;  /* 0x000000040fbc7825 */ /* 0x000fe200078e02bc */
[----:B------:R-:W-:Y:S01]  /*3f80*/  @!PT LDS RZ, [RZ] ;  /* 0x00000000fffff984 */ /* 0x000fe20000000800 */
[----:B------:R-:W-:Y:S01]  /*3f90*/  @!PT LDS RZ, [RZ] ;  /* 0x00000000fffff984 */ /* 0x000fe20000000800 */
[----:B------:R-:W-:Y:S01]  /*3fa0*/  @!PT LDS RZ, [RZ] ;  /* 0x00000000fffff984 */ /* 0x000fe20000000800 */
[----:B------:R4:W-:Y:S01]  /*3fb0*/  LDGSTS.E [R17+0xc000], desc[UR16][R176.64], !P4 ;  /* 0x0c000000b0117fae */ /* 0x0009e2000e121850 */
[----:B------:R-:W-:Y:S02]  /*3fc0*/  ISETP.GE.U32.AND P4, PT, R29, 0x7fffff7a, PT ;  /* 0x7fffff7a1d00780c */ /* 0x000fe40003f86070 */
[----:B--2---:R-:W-:Y:S01]  /*3fd0*/  VIADD R29, R127, 0xffffff97 ;  /* 0xffffff977f1d7836 */ /* 0x004fe20000000000 */
[----:B------:R2:W-:Y:S01]  /*3fe0*/  LDGSTS.E [R17+0xc004], desc[UR16][R178.64], !P5 ;  /* 0x0c004000b2117fae */ /* 0x0005e2000e921850 */
[----:B------:R-:W-:Y:S01]  /*3ff0*/  ISETP.GE.U32.AND P5, PT, R30, 0x7fffff79, PT ;  /* 0x7fffff791e00780c */ /* 0x000fe20003fa6070 */
[----:B------:R-:W2:Y:S01]  /*4000*/  LDC R127, c[0x0][0x230] ;  /* 0x00008c00ff7f7b82 */ /* 0x000ea20000000800 */
[----:B---3--:R-:W-:Y:S01]  /*4010*/  VIADD R30, R129, 0xffffff96 ;  /* 0xffffff96811e7836 */ /* 0x008fe20000000000 */
[----:B------:R3:W-:Y:S01]  /*4020*/  LDGSTS.E [R17+0xc008], desc[UR16][R180.64], !P6 ;  /* 0x0c008000b4117fae */ /* 0x0007e2000f121850 */
[----:B------:R-:W-:Y:S01]  /*4030*/  ISETP.GE.U32.AND P6, PT, R29, 0x7fffff78, PT ;  /* 0x7fffff781d00780c */ /* 0x000fe20003fc6070 */
[----:B------:R-:W-:-:S02]  /*4040*/  IMAD.WIDE R32, R15, 0x4, R32 ;  /* 0x000000040f207825 */ /* 0x000fc400078e0220 */
[----:B------:R3:W-:Y:S01]  /*4050*/  LDGSTS.E [R17+0xc00c], desc[UR16][R184.64], !P0 ;  /* 0x0c00c000b8117fae */ /* 0x0007e2000c121850 */
[----:B------:R-:W-:Y:S01]  /*4060*/  ISETP.GE.U32.AND P0, PT, R30, 0x7fffff77, PT ;  /* 0x7fffff771e00780c */ /* 0x000fe20003f06070 */
[----:B-1----:R-:W-:Y:S01]  /*4070*/  VIADD R29, R31, 0xffffff95 ;  /* 0xffffff951f1d7836 */ /* 0x002fe20000000000 */
[----:B------:R-:W1:Y:S01]  /*4080*/  LDC R129, c[0x0][0x230] ;  /* 0x00008c00ff817b82 */ /* 0x000e620000000800 */
[----:B------:R3:W-:Y:S01]  /*4090*/  LDGSTS.E [R18+0xc000], desc[UR16][R186.64], !P1 ;  /* 0x0c000000ba127fae */ /* 0x0007e2000c921850 */
[----:B------:R-:W-:Y:S02]  /*40a0*/  VIADD R30, R131, 0xffffff94 ;  /* 0xffffff94831e7836 */ /* 0x000fe40000000000 */
[----:B------:R-:W-:Y:S01]  /*40b0*/  ISETP.GE.U32.AND P1, PT, R29, 0x7fffff76, PT ;  /* 0x7fffff761d00780c */ /* 0x000fe20003f26070 */
[----:B------:R3:W-:Y:S01]  /*40c0*/  LDGSTS.E [R18+0xc004], desc[UR16][R188.64], !P3 ;  /* 0x0c004000bc127fae */ /* 0x0007e2000d921850 */
[----:B------:R-:W-:Y:S01]  /*40d0*/  IMAD.WIDE R34, R15, 0x4, R34 ;  /* 0x000000040f227825 */ /* 0x000fe200078e0222 */
[----:B------:R-:W-:Y:S01]  /*40e0*/  ISETP.GE.U32.AND P3, PT, R30, 0x7fffff75, PT ;  /* 0x7fffff751e00780c */ /* 0x000fe20003f66070 */
[----:B------:R-:W4:Y:S01]  /*40f0*/  LDC R31, c[0x0][0x230] ;  /* 0x00008c00ff1f7b82 */ /* 0x000f220000000800 */
[----:B------:R3:W-:Y:S01]  /*4100*/  LDGSTS.E [R18+0xc008], desc[UR16][R32.64], !P4 ;  /* 0x0c00800020127fae */ /* 0x0007e2000e121850 */
[----:B-----5:R-:W-:-:S02]  /*4110*/  VIADD R29, R121, 0xffffff93 ;  /* 0xffffff93791d7836 */ /* 0x020fc40000000000 */
[----:B------:R-:W-:Y:S01]  /*4120*/  IMAD.WIDE R36, R15, 0x4, R36 ;  /* 0x000000040f247825 */ /* 0x000fe200078e0224 */
[----:B------:R5:W-:Y:S02]  /*4130*/  LDGSTS.E [R18+0xc00c], desc[UR16][R34.64], !P5 ;  /* 0x0c00c00022127fae */ /* 0x000be4000e921850 */
[----:B------:R-:W-:Y:S01]  /*4140*/  ISETP.GE.U32.AND P4, PT, R29, 0x7fffff74, PT ;  /* 0x7fffff741d00780c */ /* 0x000fe20003f86070 */
[----:B------:R-:W3:Y:S01]  /*4150*/  LDC R121, c[0x0][0x230] ;  /* 0x00008c00ff797b82 */ /* 0x000ee20000000800 */
[----:B--2---:R-:W-:Y:S01]  /*4160*/  VIADD R30, R127, 0xffffff91 ;  /* 0xffffff917f1e7836 */ /* 0x004fe20000000000 */
[----:B------:R2:W-:Y:S01]  /*4170*/  LDGSTS.E [R19+0xc000], desc[UR16][R36.64], !P6 ;  /* 0x0c00000024137fae */ /* 0x0005e2000f121850 */
[----:B------:R-:W-:-:S03]  /*4180*/  IMAD.WIDE R38, R15, 0x4, R38 ;  /* 0x000000040f267825 */ /* 0x000fc600078e0226 */
[----:B------:R-:W-:Y:S01]  /*4190*/  ISETP.GE.U32.AND P6, PT, R30, 0x7fffff72, PT ;  /* 0x7fffff721e00780c */ /* 0x000fe20003fc6070 */
[----:B------:R-:W-:Y:S01]  /*41a0*/  VIADD R29, R133, 0xffffff92 ;  /* 0xffffff92851d7836 */ /* 0x000fe20000000000 */
[----:B------:R-:W5:Y:S01]  /*41b0*/  LDC R131, c[0x0][0x230] ;  /* 0x00008c00ff837b82 */ /* 0x000f620000000800 */
[----:B------:R-:W-:Y:S01]  /*41c0*/  IMAD.WIDE R40, R15, 0x4, R40 ;  /* 0x000000040f287825 */ /* 0x000fe200078e0228 */
[----:B------:R2:W-:Y:S02]  /*41d0*/  LDGSTS.E [R19+0xc004], desc[UR16][R38.64], !P0 ;  /* 0x0c00400026137fae */ /* 0x0005e4000c121850 */
[----:B------:R-:W-:Y:S01]  /*41e0*/  ISETP.GE.U32.AND P5, PT, R29, 0x7fffff73, PT ;  /* 0x7fffff731d00780c */ /* 0x000fe20003fa6070 */
[----:B-1----:R-:W-:Y:S01]  /*41f0*/  VIADD R29, R129, 0xffffff90 ;  /* 0xffffff90811d7836 */ /* 0x002fe20000000000 */
[----:B------:R1:W-:Y:S01]  /*4200*/  LDGSTS.E [R19+0xc008], desc[UR16][R40.64], !P1 ;  /* 0x0c00800028137fae */ /* 0x0003e2000c921850 */
[----:B------:R-:W-:Y:S01]  /*4210*/  IMAD.WIDE R42, R15, 0x4, R42 ;  /* 0x000000040f2a7825 */ /* 0x000fe200078e022a */
[----:B------:R-:W2:Y:S02]  /*4220*/  LDC R127, c[0x0][0x230] ;  /* 0x00008c00ff7f7b82 */ /* 0x000ea40000000800 */
[----:B------:R-:W-:Y:S01]  /*4230*/  ISETP.GE.U32.AND P0, PT, R29, 0x7fffff71, PT ;  /* 0x7fffff711d00780c */ /* 0x000fe20003f06070 */
[----:B----4-:R-:W-:Y:S01]  /*4240*/  VIADD R30, R31, 0xffffff8f ;  /* 0xffffff8f1f1e7836 */ /* 0x010fe20000000000 */
[----:B------:R4:W-:Y:S01]  /*4250*/  LDGSTS.E [R19+0xc00c], desc[UR16][R42.64], !P3 ;  /* 0x0c00c0002a137fae */ /* 0x0009e2000d921850 */
[----:B------:R-:W-:-:S03]  /*4260*/  IMAD.WIDE R44, R15, 0x4, R44 ;  /* 0x000000040f2c7825 */ /* 0x000fc600078e022c */
[----:B------:R-:W1:Y:S01]  /*4270*/  LDC R31, c[0x0][0x230] ;  /* 0x00008c00ff1f7b82 */ /* 0x000e620000000800 */
[----:B------:R-:W-:Y:S01]  /*4280*/  ISETP.GE.U32.AND P1, PT, R30, 0x7fffff70, PT ;  /* 0x7fffff701e00780c */ /* 0x000fe20003f26070 */
[----:B---3--:R-:W-:Y:S01]  /*4290*/  VIADD R30, R121, 0xffffff8d ;  /* 0xffffff8d791e7836 */ /* 0x008fe20000000000 */
[----:B------:R3:W-:Y:S01]  /*42a0*/  LDGSTS.E [R24+0xc000], desc[UR16][R44.64], !P4 ;  /* 0x0c0000002c187fae */ /* 0x0007e2000e121850 */
[----:B------:R-:W-:-:S03]  /*42b0*/  IMAD.WIDE R46, R15, 0x4, R46 ;  /* 0x000000040f2e7825 */ /* 0x000fc600078e022e */
[----:B------:R-:W-:Y:S01]  /*42c0*/  ISETP.GE.U32.AND P4, PT, R30, 0x7fffff6e, PT ;  /* 0x7fffff6e1e00780c */ /* 0x000fe20003f86070 */
[----:B------:R-:W4:Y:S01]  /*42d0*/  LDC R133, c[0x0][0x230] ;  /* 0x00008c00ff857b82 */ /* 0x000f220000000800 */
[----:B-----5:R-:W-:Y:S01]  /*42e0*/  VIADD R29, R131, 0xffffff8e ;  /* 0xffffff8e831d7836 */ /* 0x020fe20000000000 */
[----:B------:R5:W-:Y:S01]  /*42f0*/  LDGSTS.E [R24+0xc004], desc[UR16][R46.64], !P5 ;  /* 0x0c0040002e187fae */ /* 0x000be2000e921850 */
[----:B------:R-:W-:-:S03]  /*4300*/  IMAD.WIDE R48, R15, 0x4, R48 ;  /* 0x000000040f307825 */ /* 0x000fc600078e0230 */
[----:B------:R-:W-:Y:S01]  /*4310*/  ISETP.GE.U32.AND P3, PT, R29, 0x7fffff6f, PT ;  /* 0x7fffff6f1d00780c */ /* 0x000fe20003f66070 */
[----:B------:R-:W-:Y:S01]  /*4320*/  IMAD.WIDE R50, R15, 0x4, R50 ;  /* 0x000000040f327825 */ /* 0x000fe200078e0232 */
[----:B------:R-:W3:Y:S01]  /*4330*/  LDC R121, c[0x0][0x230] ;  /* 0x00008c00ff797b82 */ /* 0x000ee20000000800 */
[----:B------:R5:W-:Y:S02]  /*4340*/  LDGSTS.E [R24+0xc008], desc[UR16][R48.64], !P6 ;  /* 0x0c00800030187fae */ /* 0x000be4000f121850 */
[----:B--2---:R-:W-:Y:S02]  /*4350*/  VIADD R29, R127, 0xffffff8c ;  /* 0xffffff8c7f1d7836 */ /* 0x004fe40000000000 */
[----:B------:R-:W-:Y:S01]  /*4360*/  IMAD.WIDE R52, R15, 0x4, R52 ;  /* 0x000000040f347825 */ /* 0x000fe200078e0234 */
[----:B------:R2:W-:Y:S02]  /*4370*/  LDGSTS.E [R24+0xc00c], desc[UR16][R50.64], !P0 ;  /* 0x0c00c00032187fae */ /* 0x0005e4000c121850 */
[----:B------:R-:W5:Y:S01]  /*4380*/  LDC R129, c[0x0][0x230] ;  /* 0x00008c00ff817b82 */ /* 0x000f620000000800 */
[----:B------:R-:W-:Y:S01]  /*4390*/  ISETP.GE.U32.AND P5, PT, R29, 0x7fffff6d, PT ;  /* 0x7fffff6d1d00780c */ /* 0x000fe20003fa6070 */
[----:B-1----:R-:W-:Y:S01]  /*43a0*/  VIADD R29, R31, 0xffffff8a ;  /* 0xffffff8a1f1d7836 */ /* 0x002fe20000000000 */
[----:B------:R1:W-:Y:S01]  /*43b0*/  LDGSTS.E [R25+0xc000], desc[UR16][R52.64], !P1 ;  /* 0x0c00000034197fae */ /* 0x0003e2000c921850 */
[----:B------:R-:W-:-:S03]  /*43c0*/  IMAD.WIDE R54, R15, 0x4, R54 ;  /* 0x000000040f367825 */ /* 0x000fc600078e0236 */
[----:B------:R-:W-:Y:S01]  /*43d0*/  ISETP.GE.U32.AND P0, PT, R29, 0x7fffff6b, PT ;  /* 0x7fffff6b1d00780c */ /* 0x000fe20003f06070 */
[----:B------:R-:W2:Y:S01]  /*43e0*/  LDC R131, c[0x0][0x230] ;  /* 0x00008c00ff837b82 */ /* 0x000ea20000000800 */
[----:B----4-:R-:W-:Y:S01]  /*43f0*/  VIADD R30, R133, 0xffffff8b ;  /* 0xffffff8b851e7836 */ /* 0x010fe20000000000 */
[----:B------:R4:W-:Y:S01]  /*4400*/  LDGSTS.E [R25+0xc004], desc[UR16][R54.64], !P3 ;  /* 0x0c00400036197fae */ /* 0x0009e2000d921850 */
[----:B------:R-:W-:-:S03]  /*4410*/  IMAD.WIDE R56, R15, 0x4, R56 ;  /* 0x000000040f387825 */ /* 0x000fc600078e0238 */
[----:B------:R-:W-:Y:S01]  /*4420*/  ISETP.GE.U32.AND P6, PT, R30, 0x7fffff6c, PT ;  /* 0x7fffff6c1e00780c */ /* 0x000fe20003fc6070 */
[----:B------:R-:W-:Y:S01]  /*4430*/  IMAD.WIDE R58, R15, 0x4, R58 ;  /* 0x000000040f3a7825 */ /* 0x000fe200078e023a */
[----:B------:R-:W1:Y:S01]  /*4440*/  LDC R127, c[0x0][0x230] ;  /* 0x00008c00ff7f7b82 */ /* 0x000e620000000800 */
[----:B------:R4:W-:Y:S02]  /*4450*/  LDGSTS.E [R25+0xc008], desc[UR16][R56.64], !P4 ;  /* 0x0c00800038197fae */ /* 0x0009e4000e121850 */
[----:B---3--:R-:W-:Y:S02]  /*4460*/  VIADD R29, R121, 0xffffff88 ;  /* 0xffffff88791d7836 */ /* 0x008fe40000000000 */
[----:B------:R3:W-:Y:S01]  /*4470*/  LDGSTS.E [R25+0xc00c], desc[UR16][R58.64], !P5 ;  /* 0x0c00c0003a197fae */ /* 0x0007e2000e921850 */
[----:B------:R-:W-:Y:S02]  /*4480*/  IMAD.WIDE R60, R15, 0x4, R60 ;  /* 0x000000040f3c7825 */ /* 0x000fe400078e023c */
[----:B------:R-:W4:Y:S01]  /*4490*/  LDC R31, c[0x0][0x230] ;  /* 0x00008c00ff1f7b82 */ /* 0x000f220000000800 */
[----:B------:R-:W-:Y:S01]  /*44a0*/  ISETP.GE.U32.AND P3, PT, R29, 0x7fffff69, PT ;  /* 0x7fffff691d00780c */ /* 0x000fe20003f66070 */
[----:B-----5:R-:W-:Y:S01]  /*44b0*/  VIADD R30, R129, 0xffffff89 ;  /* 0xffffff89811e7836 */ /* 0x020fe20000000000 */
[----:B------:R5:W-:Y:S01]  /*44c0*/  LDGSTS.E [R26+0xc000], desc[UR16][R60.64], !P6 ;  /* 0x0c0000003c1a7fae */ /* 0x000be2000f121850 */
[----:B------:R-:W-:-:S03]  /*44d0*/  IMAD.WIDE R62, R15, 0x4, R62 ;  /* 0x000000040f3e7825 */ /* 0x000fc600078e023e */
[----:B------:R-:W-:Y:S01]  /*44e0*/  ISETP.GE.U32.AND P1, PT, R30, 0x7fffff6a, PT ;  /* 0x7fffff6a1e00780c */ /* 0x000fe20003f26070 */
[----:B------:R-:W3:Y:S01]  /*44f0*/  LDC R133, c[0x0][0x230] ;  /* 0x00008c00ff857b82 */ /* 0x000ee20000000800 */
[----:B--2---:R-:W-:Y:S01]  /*4500*/  VIADD R29, R131, 0xffffff87 ;  /* 0xffffff87831d7836 */ /* 0x004fe20000000000 */
[----:B------:R2:W-:Y:S01]  /*4510*/  LDGSTS.E [R26+0xc004], desc[UR16][R62.64], !P0 ;  /* 0x0c0040003e1a7fae */ /* 0x0005e2000c121850 */
[----:B------:R-:W-:-:S03]  /*4520*/  IMAD.WIDE R64, R15, 0x4, R64 ;  /* 0x000000040f407825 */ /* 0x000fc600078e0240 */
[----:B------:R-:W-:Y:S01]  /*4530*/  ISETP.GE.U32.AND P4, PT, R29, 0x7fffff68, PT ;  /* 0x7fffff681d00780c */ /* 0x000fe20003f86070 */
[----:B------:R-:W-:Y:S01]  /*4540*/  IMAD.WIDE R66, R15, 0x4, R66 ;  /* 0x000000040f427825 */ /* 0x000fe200078e0242 */
[----:B------:R-:W5:Y:S03]  /*4550*/  LDC R121, c[0x0][0x230] ;  /* 0x00008c00ff797b82 */ /* 0x000f660000000800 */
[----:B-1----:R-:W-:Y:S01]  /*4560*/  VIADD R30, R127, 0xffffff86 ;  /* 0xffffff867f1e7836 */ /* 0x002fe20000000000 */
[----:B------:R1:W-:Y:S01]  /*4570*/  LDGSTS.E [R26+0xc008], desc[UR16][R64.64], !P1 ;  /* 0x0c008000401a7fae */ /* 0x0003e2000c921850 */
[----:B------:R-:W-:-:S03]  /*4580*/  IMAD.WIDE R68, R15, 0x4, R68 ;  /* 0x000000040f447825 */ /* 0x000fc600078e0244 */
[----:B------:R-:W2:Y:S01]  /*4590*/  LDC R129, c[0x0][0x230] ;  /* 0x00008c00ff817b82 */ /* 0x000ea20000000800 */
[----:B------:R-:W-:Y:S01]  /*45a0*/  ISETP.GE.U32.AND P5, PT, R30, 0x7fffff67, PT ;  /* 0x7fffff671e00780c */ /* 0x000fe20003fa6070 */
[----:B----4-:R-:W-:Y:S01]  /*45b0*/  VIADD R30, R31, 0xffffff84 ;  /* 0xffffff841f1e7836 */ /* 0x010fe20000000000 */
[----:B------:R4:W-:Y:S01]  /*45c0*/  LDGSTS.E [R26+0xc00c], desc[UR16][R66.64], !P3 ;  /* 0x0c00c000421a7fae */ /* 0x0009e2000d921850 */
[----:B------:R-:W-:-:S03]  /*45d0*/  IMAD.WIDE R70, R15, 0x4, R70 ;  /* 0x000000040f467825 */ /* 0x000fc600078e0246 */
[----:B------:R-:W-:Y:S01]  /*45e0*/  ISETP.GE.U32.AND P0, PT, R30, 0x7fffff65, PT ;  /* 0x7fffff651e00780c */ /* 0x000fe20003f06070 */
[----:B------:R-:W1:Y:S01]  /*45f0*/  LDC R131, c[0x0][0x230] ;  /* 0x00008c00ff837b82 */ /* 0x000e620000000800 */
[----:B---3--:R-:W-:Y:S01]  /*4600*/  VIADD R29, R133, 0xffffff85 ;  /* 0xffffff85851d7836 */ /* 0x008fe20000000000 */
[----:B------:R3:W-:Y:S01]  /*4610*/  LDGSTS.E [R27+0xc000], desc[UR16][R68.64], !P4 ;  /* 0x0c000000441b7fae */ /* 0x0007e2000e121850 */
[----:B------:R-:W-:-:S03]  /*4620*/  IMAD.WIDE R72, R15, 0x4, R72 ;  /* 0x000000040f487825 */ /* 0x000fc600078e0248 */
[----:B------:R-:W-:Y:S01]  /*4630*/  ISETP.GE.U32.AND P6, PT, R29, 0x7fffff66, PT ;  /* 0x7fffff661d00780c */ /* 0x000fe20003fc6070 */
[----:B------:R3:W-:Y:S01]  /*4640*/  LDGSTS.E [R27+0xc004], desc[UR16][R70.64], !P5 ;  /* 0x0c004000461b7fae */ /* 0x0007e2000e921850 */
[----:B------:R-:W4:Y:S01]  /*4650*/  LDC R127, c[0x0][0x230] ;  /* 0x00008c00ff7f7b82 */ /* 0x000f220000000800 */
[----:B-----5:R-:W-:Y:S01]  /*4660*/  VIADD R30, R121, 0xffffff82 ;  /* 0xffffff82791e7836 */ /* 0x020fe20000000000 */
[----:B------:R-:W-:Y:S01]  /*4670*/  ISETP.GT.AND P5, PT, R21, 0x9f, PT ;  /* 0x0000009f1500780c */ /* 0x000fe20003fa4270 */
[----:B------:R-:W-:-:S03]  /*4680*/  IMAD.WIDE R74, R15, 0x4, R74 ;  /* 0x000000040f4a7825 */ /* 0x000fc600078e024a */
[----:B------:R-:W-:Y:S01]  /*4690*/  ISETP.GE.U32.AND P3, PT, R30, 0x7fffff63, PT ;  /* 0x7fffff631e00780c */ /* 0x000fe20003f66070 */
[----:B------:R-:W-:Y:S01]  /*46a0*/  IMAD.WIDE R76, R15, 0x4, R76 ;  /* 0x000000040f4c7825 */ /* 0x000fe200078e024c */
[----:B------:R-:W5:Y:S03]  /*46b0*/  LDC R121, c[0x0][0x230] ;  /* 0x00008c00ff797b82 */ /* 0x000f660000000800 */
[----:B--2---:R-:W-:Y:S01]  /*46c0*/  VIADD R29, R129, 0xffffff83 ;  /* 0xffffff83811d7836 */ /* 0x004fe20000000000 */
[----:B------:R2:W-:Y:S01]  /*46d0*/  LDGSTS.E [R27+0xc008], desc[UR16][R72.64], !P6 ;  /* 0x0c008000481b7fae */ /* 0x0005e2000f121850 */
[----:B------:R-:W-:-:S03]  /*46e0*/  IMAD.WIDE R78, R15, 0x4, R78 ;  /* 0x000000040f4e7825 */ /* 0x000fc600078e024e */
[----:B------:R-:W-:Y:S01]  /*46f0*/  ISETP.GE.U32.AND P1, PT, R29, 0x7fffff64, PT ;  /* 0x7fffff641d00780c */ /* 0x000fe20003f26070 */
[----:B-1----:R-:W-:Y:S01]  /*4700*/  VIADD R31, R131, 0xffffff80 ;  /* 0xffffff80831f7836 */ /* 0x002fe20000000000 */
[----:B------:R-:W1:Y:S01]  /*4710*/  LDC R133, c[0x0][0x230] ;  /* 0x00008c00ff857b82 */ /* 0x000e620000000800 */
[C---:B------:R-:W-:Y:S01]  /*4720*/  IMAD.WIDE R80, R15.reuse, 0x4, R80 ;  /* 0x000000040f507825 */ /* 0x040fe200078e0250 */
[----:B------:R2:W-:Y:S02]  /*4730*/  LDGSTS.E [R27+0xc00c], desc[UR16][R74.64], !P0 ;  /* 0x0c00c0004a1b7fae */ /* 0x0005e4000c121850 */
[----:B------:R-:W-:Y:S01]  /*4740*/  ISETP.GE.AND P4, PT, R4, R31, PT ;  /* 0x0000001f0400720c */ /* 0x000fe20003f86270 */
[----:B------:R-:W-:Y:S01]  /*4750*/  IMAD.WIDE R82, R15, 0x4, R82 ;  /* 0x000000040f527825 */ /* 0x000fe200078e0252 */
[----:B------:R-:W-:Y:S02]  /*4760*/  ISETP.GE.U32.AND P6, PT, R31, 0x7fffff61, PT ;  /* 0x7fffff611f00780c */ /* 0x000fe40003fc6070 */
[----:B------:R-:W-:Y:S01]  /*4770*/  SEL R30, RZ, 0x4, P4 ;  /* 0x00000004ff1e7807 */ /* 0x000fe20002000000 */
[----:B----4-:R-:W-:Y:S01]  /*4780*/  VIADD R29, R127, 0xffffff81 ;  /* 0xffffff817f1d7836 */ /* 0x010fe20000000000 */
[----:B------:R-:W4:Y:S01]  /*4790*/  LDC R129, c[0x0][0x230] ;  /* 0x00008c00ff817b82 */ /* 0x000f220000000800 */
[----:B------:R2:W-:Y:S01]  /*47a0*/  LDGSTS.E [R28+0xc000], desc[UR16][R76.64], !P1 ;  /* 0x0c0000004c1c7fae */ /* 0x0005e2000c921850 */
[----:B------:R-:W-:Y:S01]  /*47b0*/  SEL R30, R30, RZ, P5 ;  /* 0x000000ff1e1e7207 */ /* 0x000fe20002800000 */
[----:B------:R-:W-:Y:S01]  /*47c0*/  IMAD.WIDE R84, R16, 0x4, R84 ;  /* 0x0000000410547825 */ /* 0x000fe200078e0254 */
[----:B------:R-:W-:Y:S01]  /*47d0*/  ISETP.GE.U32.AND P4, PT, R29, 0x7fffff62, PT ;  /* 0x7fffff621d00780c */ /* 0x000fe20003f86070 */
[----:B------:R2:W-:Y:S01]  /*47e0*/  LDGSTS.E [R28+0xc004], desc[UR16][R78.64], !P3 ;  /* 0x0c0040004e1c7fae */ /* 0x0005e2000d921850 */
[----:B------:R-:W-:Y:S01]  /*47f0*/  ISETP.NE.U32.AND P5, PT, R30, RZ, PT ;  /* 0x000000ff1e00720c */ /* 0x000fe20003fa5070 */
[----:B-----5:R-:W-:Y:S01]  /*4800*/  VIADD R30, R121, 0xffffff7e ;  /* 0xffffff7e791e7836 */ /* 0x020fe20000000000 */
[----:B------:R-:W5:Y:S01]  /*4810*/  LDC R131, c[0x0][0x230] ;  /* 0x00008c00ff837b82 */ /* 0x000f620000000800 */
[----:B------:R-:W-:-:S03]  /*4820*/  IMAD.WIDE R148, R16, 0x4, R148 ;  /* 0x0000000410947825 */ /* 0x000fc600078e0294 */
[----:B------:R-:W-:Y:S01]  /*4830*/  ISETP.GE.U32.AND P1, PT, R30, 0x7fffff5f, PT ;  /* 0x7fffff5f1e00780c */ /* 0x000fe20003f26070 */
[----:B------:R-:W-:-:S03]  /*4840*/  IMAD.WIDE R152, R16, 0x4, R152 ;  /* 0x0000000410987825 */ /* 0x000fc600078e0298 */
[----:B------:R-:W3:Y:S01]  /*4850*/  LDC R31, c[0x0][0x230] ;  /* 0x00008c00ff1f7b82 */ /* 0x000ee20000000800 */
[----:B------:R2:W-:Y:S01]  /*4860*/  LDGSTS.E [R28+0xc008], desc[UR16][R80.64], !P4 ;  /* 0x0c008000501c7fae */ /* 0x0005e2000e121850 */
[----:B------:R-:W-:-:S03]  /*4870*/  IMAD.WIDE R156, R16, 0x4, R156 ;  /* 0x00000004109c7825 */ /* 0x000fc600078e029c */
[----:B------:R2:W-:Y:S01]  /*4880*/  LDGSTS.E [R28+0xc00c], desc[UR16][R82.64], !P6 ;  /* 0x0c00c000521c7fae */ /* 0x0005e2000f121850 */
[C---:B------:R-:W-:Y:S02]  /*4890*/  IMAD.WIDE R160, R16.reuse, 0x4, R160 ;  /* 0x0000000410a07825 */ /* 0x040fe400078e02a0 */
[----:B------:R-:W2:Y:S01]  /*48a0*/  LDC R121, c[0x0][0x230] ;  /* 0x00008c00ff797b82 */ /* 0x000ea20000000800 */
[----:B------:R-:W0:Y:S01]  /*48b0*/  LDGDEPBAR ;  /* 0x00000000000079af */ /* 0x000e220000000000 */
        /* <DEDUP_REMOVED lines=11> */
[----:B------:R-:W2:Y:S02]  /*4970*/  LDC R30, c[0x0][0x230] ;  /* 0x00008c00ff1e7b82 */ /* 0x000ea40000000800 */
[C---:B------:R-:W-:Y:S01]  /*4980*/  IMAD.WIDE R150, R16.reuse, 0x4, R150 ;  /* 0x0000000410967825 */ /* 0x040fe200078e0296 */
[----:B------:R2:W-:Y:S03]  /*4990*/  LDGSTS.E [R123+0x27000], desc[UR16][R160.64], P2 ;  /* 0x27000000a07b7fae */ /* 0x0005e60009121850 */
[C---:B------:R-:W-:Y:S01]  /*49a0*/  IMAD.WIDE R154, R16.reuse, 0x4, R154 ;  /* 0x00000004109a7825 */ /* 0x040fe200078e029a */
[----:B------:R2:W-:Y:S01]  /*49b0*/  LDGSTS.E [R123+0x27400], desc[UR16][R164.64], P2 ;  /* 0x27400000a47b7fae */ /* 0x0005e20009121850 */
[----:B------:R-:W2:Y:S02]  /*49c0*/  LDC R135, c[0x0][0x230] ;  /* 0x00008c00ff877b82 */ /* 0x000ea40000000800 */
[C---:B------:R-:W-:Y:S01]  /*49d0*/  IMAD.WIDE R158, R16.reuse, 0x4, R158 ;  /* 0x00000004109e7825 */ /* 0x040fe200078e029e */
[----:B------:R2:W-:Y:S03]  /*49e0*/  LDGSTS.E [R123+0x27800], desc[UR16][R168.64], P2 ;  /* 0x27800000a87b7fae */ /* 0x0005e60009121850 */
[----:B-1----:R-:W-:Y:S01]  /*49f0*/  VIADD R29, R133, 0xffffff7f ;  /* 0xffffff7f851d7836 */ /* 0x002fe20000000000 */
[----:B------:R1:W-:Y:S01]  /*4a00*/  LDGSTS.E [R123+0x27c00], desc[UR16][R172.64], P2 ;  /* 0x27c00000ac7b7fae */ /* 0x0003e20009121850 */
[C---:B------:R-:W-:Y:S01]  /*4a10*/  IMAD.WIDE R162, R16.reuse, 0x4, R162 ;  /* 0x0000000410a27825 */ /* 0x040fe200078e02a2 */
[----:B------:R-:W1:Y:S02]  /*4a20*/  LDC R133, c[0x0][0x230] ;  /* 0x00008c00ff857b82 */ /* 0x000e640000000800 */
[----:B------:R1:W-:Y:S01]  /*4a30*/  LDGSTS.E [R125+0x26200], desc[UR16][R86.64], P2 ;  /* 0x26200000567d7fae */ /* 0x0003e20009121850 */
[----:B------:R-:W-:Y:S01]  /*4a40*/  IMAD.WIDE R166, R16, 0x4, R166 ;  /* 0x0000000410a67825 */ /* 0x000fe200078e02a6 */
[----:B------:R-:W-:-:S02]  /*4a50*/  ISETP.GE.U32.AND P0, PT, R29, 0x7fffff60, PT ;  /* 0x7fffff601d00780c */ /* 0x000fc40003f06070 */
[----:B------:R1:W-:Y:S01]  /*4a60*/  LDGSTS.E [R125+0x26600], desc[UR16][R150.64], P2 ;  /* 0x26600000967d7fae */ /* 0x0003e20009121850 */
[----:B------:R-:W-:-:S03]  /*4a70*/  IMAD.WIDE R170, R16, 0x4, R170 ;  /* 0x0000000410aa7825 */ /* 0x000fc600078e02aa */
[----:B------:R1:W-:Y:S01]  /*4a80*/  LDGSTS.E [R125+0x26a00], desc[UR16][R154.64], P2 ;  /* 0x26a000009a7d7fae */ /* 0x0003e20009121850 */
[----:B------:R-:W-:-:S03]  /*4a90*/  IMAD.WIDE R174, R16, 0x4, R174 ;  /* 0x0000000410ae7825 */ /* 0x000fc600078e02ae */
[----:B------:R1:W-:Y:S01]  /*4aa0*/  LDGSTS.E [R125+0x26e00], desc[UR16][R158.64], P2 ;  /* 0x26e000009e7d7fae */ /* 0x0003e20009121850 */
[----:B----4-:R-:W-:Y:S02]  /*4ab0*/  VIADD R29, R129, 0xffffff7d ;  /* 0xffffff7d811d7836 */ /* 0x010fe40000000000 */
[----:B------:R-:W4:Y:S01]  /*4ac0*/  LDC R129, c[0x0][0x230] ;  /* 0x00008c00ff817b82 */ /* 0x000f220000000800 */
[----:B------:R1:W-:Y:S01]  /*4ad0*/  LDGSTS.E [R125+0x27200], desc[UR16][R162.64], P2 ;  /* 0x27200000a27d7fae */ /* 0x0003e20009121850 */
[----:B------:R-:W-:Y:S01]  /*4ae0*/  IMAD.WIDE R176, R15, 0x4, R176 ;  /* 0x000000040fb07825 */ /* 0x000fe200078e02b0 */
[----:B------:R-:W-:Y:S02]  /*4af0*/  ISETP.GE.U32.AND P3, PT, R29, 0x7fffff5e, PT ;  /* 0x7fffff5e1d00780c */ /* 0x000fe40003f66070 */
[----:B------:R1:W-:Y:S01]  /*4b00*/  LDGSTS.E [R125+0x27600], desc[UR16][R166.64], P2 ;  /* 0x27600000a67d7fae */ /* 0x0003e20009121850 */
[----:B-----5:R-:W-:Y:S02]  /*4b10*/  VIADD R29, R131, 0xffffff7b ;  /* 0xffffff7b831d7836 */ /* 0x020fe40000000000 */
[----:B------:R-:W5:Y:S01]  /*4b20*/  LDC R131, c[0x0][0x230] ;  /* 0x00008c00ff837b82 */ /* 0x000f620000000800 */
[----:B------:R1:W-:Y:S01]  /*4b30*/  LDGSTS.E [R125+0x27a00], desc[UR16][R170.64], P2 ;  /* 0x27a00000aa7d7fae */ /* 0x0003e20009121850 */
[----:B------:R-:W-:Y:S01]  /*4b40*/  IMAD.WIDE R178, R15, 0x4, R178 ;  /* 0x000000040fb27825 */ /* 0x000fe200078e02b2 */
[----:B------:R-:W-:-:S02]  /*4b50*/  ISETP.GE.U32.AND P6, PT, R29, 0x7fffff5c, PT ;  /* 0x7fffff5c1d00780c */ /* 0x000fc40003fc6070 */
[----:B------:R1:W-:Y:S01]  /*4b60*/  LDGSTS.E [R125+0x27e00], desc[UR16][R174.64], P2 ;  /* 0x27e00000ae7d7fae */ /* 0x0003e20009121850 */
[----:B---3--:R-:W-:Y:S02]  /*4b70*/  VIADD R29, R31, 0xffffff7a ;  /* 0xffffff7a1f1d7836 */ /* 0x008fe40000000000 */
[----:B------:R-:W3:Y:S01]  /*4b80*/  LDC R31, c[0x0][0x230] ;  /* 0x00008c00ff1f7b82 */ /* 0x000ee20000000800 */
[----:B------:R-:W0:Y:S01]  /*4b90*/  LDGDEPBAR ;  /* 0x00000000000079af */ /* 0x000e220000000000 */
[----:B------:R-:W-:Y:S01]  /*4ba0*/  IMAD.WIDE R180, R15, 0x4, R180 ;  /* 0x000000040fb47825 */ /* 0x000fe200078e02b4 */
[----:B------:R-:W-:-:S05]  /*4bb0*/  ISETP.GE.U32.AND P2, PT, R29, 0x7fffff5b, PT ;  /* 0x7fffff5b1d00780c */ /* 0x000fca0003f46070 */
[----:B------:R-:W-:Y:S01]  /*4bc0*/  BAR.SYNC.DEFER_BLOCKING 0x0 ;  /* 0x0000000000007b1d */ /* 0x000fe20000010000 */
[----:B--2---:R-:W-:Y:S02]  /*4bd0*/  VIADD R29, R30, 0xffffff79 ;  /* 0xffffff791e1d7836 */ /* 0x004fe40000000000 */
[----:B------:R-:W-:Y:S02]  /*4be0*/  VIADD R30, R121, 0xffffff78 ;  /* 0xffffff78791e7836 */ /* 0x000fe40000000000 */
[----:B------:R-:W-:-:S03]  /*4bf0*/  IMAD.WIDE R184, R15, 0x4, R184 ;  /* 0x000000040fb87825 */ /* 0x000fc600078e02b8 */
[----:B------:R-:W2:Y:S01]  /*4c00*/  LDC R121, c[0x0][0x230] ;  /* 0x00008c00ff797b82 */ /* 0x000ea20000000800 */
        /* <DEDUP_REMOVED lines=9> */
[----:B------:R-:W-:Y:S02]  /*4ca0*/  VIADD R29, R127, 0xffffff77 ;  /* 0xffffff777f1d7836 */ /* 0x000fe40000000000 */
[----:B------:R-:W1:Y:S01]  /*4cb0*/  LDC R127, c[0x0][0x230] ;  /* 0x00008c00ff7f7b82 */ /* 0x000e620000000800 */
[----:B------:R1:W-:Y:S01]  /*4cc0*/  LDGSTS.E [R17+0x10004], desc[UR16][R178.64], !P1 ;  /* 0x10004000b2117fae */ /* 0x0003e2000c921850 */
[----:B------:R-:W-:Y:S01]  /*4cd0*/  ISETP.GE.U32.AND P1, PT, R30, 0x7fffff59, PT ;  /* 0x7fffff591e00780c */ /* 0x000fe20003f26070 */
[----:B----4-:R-:W-:Y:S02]  /*4ce0*/  VIADD R30, R129, 0xffffff76 ;  /* 0xffffff76811e7836 */ /* 0x010fe40000000000 */
[----:B------:R4:W-:Y:S01]  /*4cf0*/  LDGSTS.E [R17+0x10008], desc[UR16][R180.64], !P3 ;  /* 0x10008000b4117fae */ /* 0x0009e2000d921850 */
[----:B------:R-:W-:Y:S01]  /*4d00*/  ISETP.GE.U32.AND P3, PT, R29, 0x7fffff58, PT ;  /* 0x7fffff581d00780c */ /* 0x000fe20003f66070 */
[----:B---3--:R-:W-:Y:S01]  /*4d10*/  VIADD R29, R31, 0xffffff75 ;  /* 0xffffff751f1d7836 */ /* 0x008fe20000000000 */
[----:B------:R-:W3:Y:S01]  /*4d20*/  LDC R129, c[0x0][0x230] ;  /* 0x00008c00ff817b82 */ /* 0x000ee20000000800 */
[----:B------:R4:W-:Y:S01]  /*4d30*/  LDGSTS.E [R17+0x1000c], desc[UR16][R184.64], !P4 ;  /* 0x1000c000b8117fae */ /* 0x0009e2000e121850 */
[----:B------:R-:W-:Y:S01]  /*4d40*/  ISETP.GE.U32.AND P4, PT, R30, 0x7fffff57, PT ;  /* 0x7fffff571e00780c */ /* 0x000fe20003f86070 */
[----:B-----5:R-:W-:-:S02]  /*4d50*/  VIADD R30, R131, 0xffffff74 ;  /* 0xffffff74831e7836 */ /* 0x020fc40000000000 */
[----:B------:R5:W-:Y:S01]  /*4d60*/  LDGSTS.E [R18+0x10000], desc[UR16][R186.64], !P6 ;  /* 0x10000000ba127fae */ /* 0x000be2000f121850 */
[----:B------:R-:W-:Y:S01]  /*4d70*/  ISETP.GE.U32.AND P6, PT, R29, 0x7fffff56, PT ;  /* 0x7fffff561d00780c */ /* 0x000fe20003fc6070 */
[----:B--2---:R-:W-:Y:S01]  /*4d80*/  VIADD R29, R121, 0xffffff73 ;  /* 0xffffff73791d7836 */ /* 0x004fe20000000000 */
[----:B------:R-:W2:Y:S01]  /*4d90*/  LDC R31, c[0x0][0x230] ;  /* 0x00008c00ff1f7b82 */ /* 0x000ea20000000800 */
[----:B------:R5:W-:Y:S01]  /*4da0*/  LDGSTS.E [R18+0x10004], desc[UR16][R188.64], !P2 ;  /* 0x10004000bc127fae */ /* 0x000be2000d121850 */
[----:B------:R-:W-:Y:S01]  /*4db0*/  ISETP.GE.U32.AND P2, PT, R30, 0x7fffff55, PT ;  /* 0x7fffff551e00780c */ /* 0x000fe20003f46070 */
[----:B------:R-:W-:Y:S02]  /*4dc0*/  IMAD.WIDE R36, R15, 0x4, R36 ;  /* 0x000000040f247825 */ /* 0x000fe400078e0224 */
[----:B------:R5:W-:Y:S01]  /*4dd0*/  LDGSTS.E [R18+0x10008], desc[UR16][R32.64], !P0 ;  /* 0x1000800020127fae */ /* 0x000be2000c121850 */
[----:B------:R-:W-:Y:S01]  /*4de0*/  ISETP.GE.U32.AND P0, PT, R29, 0x7fffff54, PT ;  /* 0x7fffff541d00780c */ /* 0x000fe20003f06070 */
[----:B------:R-:W-:Y:S01]  /*4df0*/  IMAD.WIDE R38, R15, 0x4, R38 ;  /* 0x000000040f267825 */ /* 0x000fe200078e0226 */
[----:B------:R-:W4:Y:S01]  /*4e00*/  LDC R121, c[0x0][0x230] ;  /* 0x00008c00ff797b82 */ /* 0x000f220000000800 */
[----:B------:R5:W-:Y:S02]  /*4e10*/  LDGSTS.E [R18+0x1000c], desc[UR16][R34.64], !P1 ;  /* 0x1000c00022127fae */ /* 0x000be4000c921850 */
[----:B-1----:R-:W-:-:S02]  /*4e20*/  VIADD R30, R127, 0xffffff71 ;  /* 0xffffff717f1e7836 */ /* 0x002fc40000000000 */
[----:B------:R1:W-:Y:S01]  /*4e30*/  LDGSTS.E [R19+0x10000], desc[UR16][R36.64], !P3 ;  /* 0x1000000024137fae */ /* 0x0003e2000d921850 */
[----:B------:R-:W-:Y:S02]  /*4e40*/  VIADD R29, R133, 0xffffff72 ;  /* 0xffffff72851d7836 */ /* 0x000fe40000000000 */
[----:B------:R-:W5:Y:S01]  /*4e50*/  LDC R131, c[0x0][0x230] ;  /* 0x00008c00ff837b82 */ /* 0x000f620000000800 */
[----:B------:R-:W-:Y:S01]  /*4e60*/  ISETP.GE.U32.AND P3, PT, R30, 0x7fffff52, PT ;  /* 0x7fffff521e00780c */ /* 0x000fe20003f66070 */
[----:B------:R-:W-:Y:S01]  /*4e70*/  IMAD.WIDE R40, R15, 0x4, R40 ;  /* 0x000000040f287825 */ /* 0x000fe200078e0228 */
[----:B------:R1:W-:Y:S01]  /*4e80*/  LDGSTS.E [R19+0x10004], desc[UR16][R38.64], !P4 ;  /* 0x1000400026137fae */ /* 0x0003e2000e121850 */
[----:B------:R-:W-:Y:S02]  /*4e90*/  ISETP.GE.U32.AND P1, PT, R29, 0x7fffff53, PT ;  /* 0x7fffff531d00780c */ /* 0x000fe40003f26070 */
[----:B---3--:R-:W-:Y:S01]  /*4ea0*/  VIADD R29, R129, 0xffffff70 ;  /* 0xffffff70811d7836 */ /* 0x008fe20000000000 */
[----:B------:R3:W-:Y:S01]  /*4eb0*/  LDGSTS.E [R19+0x10008], desc[UR16][R40.64], !P6 ;  /* 0x1000800028137fae */ /* 0x0007e2000f121850 */
[----:B------:R-:W1:Y:S01]  /*4ec0*/  LDC R127, c[0x0][0x230] ;  /* 0x00008c00ff7f7b82 */ /* 0x000e620000000800 */
[----:B--2---:R-:W-:-:S02]  /*4ed0*/  VIADD R30, R31, 0xffffff6f ;  /* 0xffffff6f1f1e7836 */ /* 0x004fc40000000000 */
[----:B------:R-:W-:Y:S01]  /*4ee0*/  ISETP.GE.U32.AND P4, PT, R29, 0x7fffff51, PT ;  /* 0x7fffff511d00780c */ /* 0x000fe20003f86070 */
[----:B------:R-:W-:Y:S02]  /*4ef0*/  IMAD.WIDE R42, R15, 0x4, R42 ;  /* 0x000000040f2a7825 */ /* 0x000fe400078e022a */
[----:B------:R-:W-:Y:S02]  /*4f00*/  ISETP.GE.U32.AND P6, PT, R30, 0x7fffff50, PT ;  /* 0x7fffff501e00780c */ /* 0x000fe40003fc6070 */
[----:B------:R-:W2:Y:S01]  /*4f10*/  LDC R31, c[0x0][0x230] ;  /* 0x00008c00ff1f7b82 */ /* 0x000ea20000000800 */
[----:B----4-:R-:W-:Y:S01]  /*4f20*/  VIADD R30, R121, 0xffffff6d ;  /* 0xffffff6d791e7836 */ /* 0x010fe20000000000 */
[----:B------:R4:W-:Y:S01]  /*4f30*/  LDGSTS.E [R19+0x1000c], desc[UR16][R42.64], !P2 ;  /* 0x1000c0002a137fae */ /* 0x0009e2000d121850 */
[----:B------:R-:W-:-:S04]  /*4f40*/  IMAD.WIDE R44, R15, 0x4, R44 ;  /* 0x000000040f2c7825 */ /* 0x000fc800078e022c */
[----:B------:R-:W-:Y:S01]  /*4f50*/  IMAD.WIDE R46, R15, 0x4, R46 ;  /* 0x000000040f2e7825 */ /* 0x000fe200078e022e */
[----:B------:R-:W3:Y:S01]  /*4f60*/  LDC R133, c[0x0][0x230] ;  /* 0x00008c00ff857b82 */ /* 0x000ee20000000800 */
[----:B------:R4:W-:Y:S01]  /*4f70*/  LDGSTS.E [R24+0x10000], desc[UR16][R44.64], !P0 ;  /* 0x100000002c187fae */ /* 0x0009e2000c121850 */
[----:B------:R-:W-:Y:S01]  /*4f80*/  ISETP.GE.U32.AND P0, PT, R30, 0x7fffff4e, PT ;  /* 0x7fffff4e1e00780c */ /* 0x000fe20003f06070 */
[----:B-----5:R-:W-:Y:S02]  /*4f90*/  VIADD R29, R131, 0xffffff6e ;  /* 0xffffff6e831d7836 */ /* 0x020fe40000000000 */
[----:B------:R-:W-:Y:S01]  /*4fa0*/  IMAD.WIDE R48, R15, 0x4, R48 ;  /* 0x000000040f307825 */ /* 0x000fe200078e0230 */
[----:B------:R5:W-:Y:S02]  /*4fb0*/  LDGSTS.E [R24+0x10004], desc[UR16][R46.64], !P1 ;  /* 0x100040002e187fae */ /* 0x000be4000c921850 */
[----:B------:R-:W4:Y:S01]  /*4fc0*/  LDC R121, c[0x0][0x230] ;  /* 0x00008c00ff797b82 */ /* 0x000f220000000800 */
[----:B------:R-:W-:Y:S01]  /*4fd0*/  ISETP.GE.U32.AND P2, PT, R29, 0x7fffff4f, PT ;  /* 0x7fffff4f1d00780c */ /* 0x000fe20003f46070 */
[----:B-1----:R-:W-:Y:S01]  /*4fe0*/  VIADD R29, R127, 0xffffff6c ;  /* 0xffffff6c7f1d7836 */ /* 0x002fe20000000000 */
[----:B------:R1:W-:Y:S01]  /*4ff0*/  LDGSTS.E [R24+0x10008], desc[UR16][R48.64], !P3 ;  /* 0x1000800030187fae */ /* 0x0003e2000d921850 */
[----:B------:R-:W-:-:S03]  /*5000*/  IMAD.WIDE R50, R15, 0x4, R50 ;  /* 0x000000040f327825 */ /* 0x000fc600078e0232 */
[----:B------:R-:W-:Y:S01]  /*5010*/  ISETP.GE.U32.AND P1, PT, R29, 0x7fffff4d, PT ;  /* 0x7fffff4d1d00780c */ /* 0x000fe20003f26070 */
[----:B------:R-:W5:Y:S01]  /*5020*/  LDC R129, c[0x0][0x230] ;  /* 0x00008c00ff817b82 */ /* 0x000f620000000800 */
[----:B--2---:R-:W-:Y:S01]  /*5030*/  VIADD R29, R31, 0xffffff6a ;  /* 0xffffff6a1f1d7836 */ /* 0x004fe20000000000 */
        /* <DEDUP_REMOVED lines=9> */
[----:B------:R-:W2:Y:S01]  /*50d0*/  LDC R127, c[0x0][0x230] ;  /* 0x00008c00ff7f7b82 */ /* 0x000ea20000000800 */
[----:B------:R-:W-:Y:S01]  /*50e0*/  ISETP.GE.U32.AND P3, PT, R30, 0x7fffff4c, PT ;  /* 0x7fffff4c1e00780c */ /* 0x000fe20003f66070 */
[----:B----4-:R-:W-:Y:S01]  /*50f0*/  VIADD R29, R121, 0xffffff68 ;  /* 0xffffff68791d7836 */ /* 0x010fe20000000000 */
[----:B------:R4:W-:Y:S01]  /*5100*/  LDGSTS.E [R25+0x10008], desc[UR16][R56.64], !P0 ;  /* 0x1000800038197fae */ /* 0x0009e2000c121850 */
[----:B------:R-:W-:-:S03]  /*5110*/  IMAD.WIDE R58, R15, 0x4, R58 ;  /* 0x000000040f3a7825 */ /* 0x000fc600078e023a */
[----:B------:R-:W-:Y:S01]  /*5120*/  ISETP.GE.U32.AND P2, PT, R29, 0x7fffff49, PT ;  /* 0x7fffff491d00780c */ /* 0x000fe20003f46070 */
[----:B------:R-:W3:Y:S01]  /*5130*/  LDC R133, c[0x0][0x230] ;  /* 0x00008c00ff857b82 */ /* 0x000ee20000000800 */
[----:B-----5:R-:W-:Y:S01]  /*5140*/  VIADD R30, R129, 0xffffff69 ;  /* 0xffffff69811e7836 */ /* 0x020fe20000000000 */
[----:B------:R5:W-:Y:S01]  /*5150*/  LDGSTS.E [R25+0x1000c], desc[UR16][R58.64], !P1 ;  /* 0x1000c0003a197fae */ /* 0x000be2000c921850 */
[----:B------:R-:W-:-:S03]  /*5160*/  IMAD.WIDE R60, R15, 0x4, R60 ;  /* 0x000000040f3c7825 */ /* 0x000fc600078e023c */
[----:B------:R-:W-:Y:S01]  /*5170*/  ISETP.GE.U32.AND P6, PT, R30, 0x7fffff4a, PT ;  /* 0x7fffff4a1e00780c */ /* 0x000fe20003fc6070 */
[----:B------:R-:W-:Y:S01]  /*5180*/  IMAD.WIDE R62, R15, 0x4, R62 ;  /* 0x000000040f3e7825 */ /* 0x000fe200078e023e */
[----:B------:R-:W4:Y:S01]  /*5190*/  LDC R31, c[0x0][0x230] ;  /* 0x00008c00ff1f7b82 */ /* 0x000f220000000800 */
[----:B------:R5:W-:Y:S02]  /*51a0*/  LDGSTS.E [R26+0x10000], desc[UR16][R60.64], !P3 ;  /* 0x100000003c1a7fae */ /* 0x000be4000d921850 */
[----:B-1----:R-:W-:Y:S02]  /*51b0*/  VIADD R29, R131, 0xffffff67 ;  /* 0xffffff67831d7836 */ /* 0x002fe40000000000 */
[----:B------:R-:W-:Y:S01]  /*51c0*/  IMAD.WIDE R64, R15, 0x4, R64 ;  /* 0x000000040f407825 */ /* 0x000fe200078e0240 */
[----:B------:R1:W-:Y:S02]  /*51d0*/  LDGSTS.E [R26+0x10004], desc[UR16][R62.64], !P4 ;  /* 0x100040003e1a7fae */ /* 0x0003e4000e121850 */
[----:B------:R-:W5:Y:S01]  /*51e0*/  LDC R129, c[0x0][0x230] ;  /* 0x00008c00ff817b82 */ /* 0x000f620000000800 */
[----:B--2---:R-:W-:Y:S01]  /*51f0*/  VIADD R30, R127, 0xffffff66 ;  /* 0xffffff667f1e7836 */ /* 0x004fe20000000000 */
[----:B------:R-:W-:Y:S01]  /*5200*/  ISETP.GE.U32.AND P0, PT, R29, 0x7fffff48, PT ;  /* 0x7fffff481d00780c */ /* 0x000fe20003f06070 */
[C---:B------:R-:W-:Y:S01]  /*5210*/  IMAD.WIDE R66, R15.reuse, 0x4, R66 ;  /* 0x000000040f427825 */ /* 0x040fe200078e0242 */
[----:B------:R2:W-:Y:S02]  /*5220*/  LDGSTS.E [R26+0x10008], desc[UR16][R64.64], !P6 ;  /* 0x10008000401a7fae */ /* 0x0005e4000f121850 */
[----:B------:R-:W-:Y:S01]  /*5230*/  ISETP.GE.U32.AND P1, PT, R30, 0x7fffff47, PT ;  /* 0x7fffff471e00780c */ /* 0x000fe20003f26070 */
[----:B------:R-:W-:Y:S01]  /*5240*/  IMAD.WIDE R68, R15, 0x4, R68 ;  /* 0x000000040f447825 */ /* 0x000fe200078e0244 */
[----:B------:R-:W1:Y:S01]  /*5250*/  LDC R131, c[0x0][0x230] ;  /* 0x00008c00ff837b82 */ /* 0x000e620000000800 */
[----:B------:R2:W-:Y:S02]  /*5260*/  LDGSTS.E [R26+0x1000c], desc[UR16][R66.64], !P2 ;  /* 0x1000c000421a7fae */ /* 0x0005e4000d121850 */
[----:B---3--:R-:W-:-:S02]  /*5270*/  VIADD R29, R133, 0xffffff65 ;  /* 0xffffff65851d7836 */ /* 0x008fc40000000000 */
[----:B------:R-:W-:Y:S02]  /*5280*/  IMAD.WIDE R70, R15, 0x4, R70 ;  /* 0x000000040f467825 */ /* 0x000fe400078e0246 */
[----:B------:R3:W-:Y:S01]  /*5290*/  LDGSTS.E [R27+0x10000], desc[UR16][R68.64], !P0 ;  /* 0x10000000441b7fae */ /* 0x0007e2000c121850 */
[----:B------:R-:W2:Y:S01]  /*52a0*/  LDC R121, c[0x0][0x230] ;  /* 0x00008c00ff797b82 */ /* 0x000ea20000000800 */
[----:B----4-:R-:W-:Y:S01]  /*52b0*/  VIADD R30, R31, 0xffffff64 ;  /* 0xffffff641f1e7836 */ /* 0x010fe20000000000 */
[----:B------:R-:W-:Y:S01]  /*52c0*/  ISETP.GE.U32.AND P3, PT, R29, 0x7fffff46, PT ;  /* 0x7fffff461d00780c */ /* 0x000fe20003f66070 */
[----:B------:R-:W-:Y:S01]  /*52d0*/  IMAD.WIDE R72, R15, 0x4, R72 ;  /* 0x000000040f487825 */ /* 0x000fe200078e0248 */
[----:B------:R4:W-:Y:S01]  /*52e0*/  LDGSTS.E [R27+0x10004], desc[UR16][R70.64], !P1 ;  /* 0x10004000461b7fae */ /* 0x0009e2000c921850 */
[----:B------:R-:W-:Y:S02]  /*52f0*/  ISETP.GT.AND P1, PT, R21, 0xbf, PT ;  /* 0x000000bf1500780c */ /* 0x000fe40003f24270 */
[----:B------:R-:W-:Y:S01]  /*5300*/  ISETP.GE.U32.AND P4, PT, R30, 0x7fffff45, PT ;  /* 0x7fffff451e00780c */ /* 0x000fe20003f86070 */
[----:B------:R-:W3:Y:S01]  /*5310*/  LDC R127, c[0x0][0x230] ;  /* 0x00008c00ff7f7b82 */ /* 0x000ee20000000800 */
[----:B-----5:R-:W-:-:S02]  /*5320*/  VIADD R29, R129, 0xffffff63 ;  /* 0xffffff63811d7836 */ /* 0x020fc40000000000 */
[----:B------:R-:W-:-:S03]  /*5330*/  IMAD.WIDE R74, R15, 0x4, R74 ;  /* 0x000000040f4a7825 */ /* 0x000fc600078e024a */
[----:B------:R-:W-:Y:S01]  /*5340*/  ISETP.GE.U32.AND P6, PT, R29, 0x7fffff44, PT ;  /* 0x7fffff441d00780c */ /* 0x000fe20003fc6070 */
[----:B------:R5:W-:Y:S01]  /*5350*/  LDGSTS.E [R27+0x10008], desc[UR16][R72.64], !P3 ;  /* 0x10008000481b7fae */ /* 0x000be2000d921850 */
[----:B-1----:R-:W-:Y:S01]  /*5360*/  VIADD R31, R131, 0xffffff60 ;  /* 0xffffff60831f7836 */ /* 0x002fe20000000000 */
[----:B------:R-:W1:Y:S01]  /*5370*/  LDC R133, c[0x0][0x230] ;  /* 0x00008c00ff857b82 */ /* 0x000e620000000800 */
[C---:B------:R-:W-:Y:S02]  /*5380*/  IMAD.WIDE R76, R15.reuse, 0x4, R76 ;  /* 0x000000040f4c7825 */ /* 0x040fe400078e024c */
[----:B------:R5:W-:Y:S01]  /*5390*/  LDGSTS.E [R27+0x1000c], desc[UR16][R74.64], !P4 ;  /* 0x1000c0004a1b7fae */ /* 0x000be2000e121850 */
[----:B------:R-:W-:Y:S01]  /*53a0*/  ISETP.GE.AND P0, PT, R4, R31, PT ;  /* 0x0000001f0400720c */ /* 0x000fe20003f06270 */
[----:B------:R-:W-:Y:S01]  /*53b0*/  IMAD.WIDE R78, R15, 0x4, R78 ;  /* 0x000000040f4e7825 */ /* 0x000fe200078e024e */
[----:B------:R-:W-:Y:S02]  /*53c0*/  ISETP.GE.U32.AND P3, PT, R31, 0x7fffff41, PT ;  /* 0x7fffff411f00780c */ /* 0x000fe40003f66070 */
[----:B------:R-:W4:Y:S01]  /*53d0*/  LDC R129, c[0x0][0x230] ;  /* 0x00008c00ff817b82 */ /* 0x000f220000000800 */
[----:B--2---:R-:W-:Y:S01]  /*53e0*/  VIADD R30, R121, 0xffffff62 ;  /* 0xffffff62791e7836 */ /* 0x004fe20000000000 */
[----:B------:R2:W-:Y:S01]  /*53f0*/  LDGSTS.E [R28+0x10000], desc[UR16][R76.64], !P6 ;  /* 0x100000004c1c7fae */ /* 0x0005e2000f121850 */
[----:B------:R-:W-:-:S03]  /*5400*/  IMAD.WIDE R80, R15, 0x4, R80 ;  /* 0x000000040f507825 */ /* 0x000fc600078e0250 */
[----:B------:R-:W-:Y:S01]  /*5410*/  ISETP.GE.U32.AND P2, PT, R30, 0x7fffff43, PT ;  /* 0x7fffff431e00780c */ /* 0x000fe20003f46070 */
[----:B---3--:R-:W-:Y:S01]  /*5420*/  VIADD R29, R127, 0xffffff61 ;  /* 0xffffff617f1d7836 */ /* 0x008fe20000000000 */
[----:B------:R-:W3:Y:S01]  /*5430*/  LDC R121, c[0x0][0x230] ;  /* 0x00008c00ff797b82 */ /* 0x000ee20000000800 */
[----:B------:R-:W-:Y:S01]  /*5440*/  SEL R30, RZ, 0x4, P0 ;  /* 0x00000004ff1e7807 */ /* 0x000fe20000000000 */
[----:B------:R-:W-:Y:S02]  /*5450*/  IMAD.WIDE R82, R15, 0x4, R82 ;  /* 0x000000040f527825 */ /* 0x000fe400078e0252 */
[----:B------:R-:W-:Y:S02]  /*5460*/  ISETP.GE.U32.AND P0, PT, R29, 0x7fffff42, PT ;  /* 0x7fffff421d00780c */ /* 0x000fe40003f06070 */
[----:B------:R-:W-:Y:S01]  /*5470*/  IMAD.WIDE R84, R16, 0x4, R84 ;  /* 0x0000000410547825 */ /* 0x000fe200078e0254 */
[----:B------:R-:W-:Y:S01]  /*5480*/  SEL R30, R30, RZ, P1 ;  /* 0x000000ff1e1e7207 */ /* 0x000fe20000800000 */
[----:B------:R-:W5:Y:S02]  /*5490*/  LDC R131, c[0x0][0x230] ;  /* 0x00008c00ff837b82 */ /* 0x000f640000000800 */
[----:B------:R-:W-:Y:S01]  /*54a0*/  IMAD.WIDE R148, R16, 0x4, R148 ;  /* 0x0000000410947825 */ /* 0x000fe200078e0294 */
[----:B------:R2:W-:Y:S01]  /*54b0*/  LDGSTS.E [R28+0x10004], desc[UR16][R78.64], !P2 ;  /* 0x100040004e1c7fae */ /* 0x0005e2000d121850 */
[----:B------:R-:W-:-:S02]  /*54c0*/  ISETP.NE.U32.AND P1, PT, R30, RZ, PT ;  /* 0x000000ff1e00720c */ /* 0x000fc40003f25070 */
[C---:B------:R-:W-:Y:S02]  /*54d0*/  IMAD.WIDE R152, R16.reuse, 0x4, R152 ;  /* 0x0000000410987825 */ /* 0x040fe400078e0298 */
[----:B------:R-:W2:Y:S01]  /*54e0*/  LDC R31, c[0x0][0x230] ;  /* 0x00008c00ff1f7b82 */ /* 0x000ea20000000800 */
        /* <DEDUP_REMOVED lines=8> */
[----:B---3--:R-:W-:Y:S02]  /*5570*/  VIADD R30, R121, 0xffffff5e ;  /* 0xffffff5e791e7836 */ /* 0x008fe40000000000 */
[----:B------:R-:W-:Y:S01]  /*5580*/  IMAD.WIDE R168, R16, 0x4, R168 ;  /* 0x0000000410a87825 */ /* 0x000fe200078e02a8 */
[----:B------:R3:W-:Y:S01]  /*5590*/  LDGSTS.E [R123+0x28400], desc[UR16][R148.64], P5 ;  /* 0x28400000947b7fae */ /* 0x0007e2000a921850 */
[----:B------:R-:W3:Y:S01]  /*55a0*/  LDC R121, c[0x0][0x230] ;  /* 0x00008c00ff797b82 */ /* 0x000ee20000000800 */
[----:B------:R-:W-:Y:S01]  /*55b0*/  ISETP.GE.U32.AND P6, PT, R30, 0x7fffff3f, PT ;  /* 0x7fffff3f1e00780c */ /* 0x000fe20003fc6070 */
[C---:B------:R-:W-:Y:S01]  /*55c0*/  IMAD.WIDE R172, R16.reuse, 0x4, R172 ;  /* 0x0000000410ac7825 */ /* 0x040fe200078e02ac */
[----:B------:R3:W-:Y:S03]  /*55d0*/  LDGSTS.E [R123+0x28800], desc[UR16][R152.64], P5 ;  /* 0x28800000987b7fae */ /* 0x0007e6000a921850 */
        /* <DEDUP_REMOVED lines=11> */
[----:B------:R-:W3:Y:S02]  /*5690*/  LDC R135, c[0x0][0x230] ;  /* 0x00008c00ff877b82 */ /* 0x000ee40000000800 */
[----:B------:R3:W-:Y:S01]  /*56a0*/  LDGSTS.E [R125+0x28200], desc[UR16][R86.64], P5 ;  /* 0x28200000567d7fae */ /* 0x0007e2000a921850 */
[----:B------:R-:W-:Y:S01]  /*56b0*/  IMAD.WIDE R166, R16, 0x4, R166 ;  /* 0x0000000410a67825 */ /* 0x000fe200078e02a6 */
[----:B------:R-:W-:-:S02]  /*56c0*/  ISETP.GE.U32.AND P0, PT, R30, 0x7fffff3d, PT ;  /* 0x7fffff3d1e00780c */ /* 0x000fc40003f06070 */
[----:B------:R3:W-:Y:S01]  /*56d0*/  LDGSTS.E [R125+0x28600], desc[UR16][R150.64], P5 ;  /* 0x28600000967d7fae */ /* 0x0007e2000a921850 */
[C---:B------:R-:W-:Y:S01]  /*56e0*/  IMAD.WIDE R170, R16.reuse, 0x4, R170 ;  /* 0x0000000410aa7825 */ /* 0x040fe200078e02aa */
[----:B------:R-:W3:Y:S02]  /*56f0*/  LDC R30, c[0x0][0x230] ;  /* 0x00008c00ff1e7b82 */ /* 0x000ee40000000800 */
[----:B------:R3:W-:Y:S01]  /*5700*/  LDGSTS.E [R125+0x28a00], desc[UR16][R154.64], P5 ;  /* 0x28a000009a7d7fae */ /* 0x0007e2000a921850 */
[----:B------:R-:W-:-:S03]  /*5710*/  IMAD.WIDE R174, R16, 0x4, R174 ;  /* 0x0000000410ae7825 */ /* 0x000fc600078e02ae */
[----:B------:R3:W-:Y:S01]  /*5720*/  LDGSTS.E [R125+0x28e00], desc[UR16][R158.64], P5 ;  /* 0x28e000009e7d7fae */ /* 0x0007e2000a921850 */
[----:B-1----:R-:W-:Y:S02]  /*5730*/  VIADD R29, R133, 0xffffff5f ;  /* 0xffffff5f851d7836 */ /* 0x002fe40000000000 */
[----:B------:R-:W-:Y:S01]  /*5740*/  IMAD.WIDE R176, R15, 0x4, R176 ;  /* 0x000000040fb07825 */ /* 0x000fe200078e02b0 */
[----:B------:R1:W-:Y:S01]  /*5750*/  LDGSTS.E [R125+0x29200], desc[UR16][R162.64], P5 ;  /* 0x29200000a27d7fae */ /* 0x0003e2000a921850 */
[----:B------:R-:W1:Y:S01]  /*5760*/  LDC R133, c[0x0][0x230] ;  /* 0x00008c00ff857b82 */ /* 0x000e620000000800 */
[----:B------:R-:W-:Y:S01]  /*5770*/  ISETP.GE.U32.AND P4, PT, R29, 0x7fffff40, PT ;  /* 0x7fffff401d00780c */ /* 0x000fe20003f86070 */
[----:B----4-:R-:W-:Y:S01]  /*5780*/  VIADD R29, R129, 0xffffff5d ;  /* 0xffffff5d811d7836 */ /* 0x010fe20000000000 */
[----:B------:R4:W-:Y:S01]  /*5790*/  LDGSTS.E [R125+0x29600], desc[UR16][R166.64], P5 ;  /* 0x29600000a67d7fae */ /* 0x0009e2000a921850 */
[----:B------:R-:W-:-:S03]  /*57a0*/  IMAD.WIDE R178, R15, 0x4, R178 ;  /* 0x000000040fb27825 */ /* 0x000fc600078e02b2 */
[----:B------:R4:W-:Y:S01]  /*57b0*/  LDGSTS.E [R125+0x29a00], desc[UR16][R170.64], P5 ;  /* 0x29a00000aa7d7fae */ /* 0x0009e2000a921850 */
[----:B------:R-:W-:Y:S01]  /*57c0*/  ISETP.GE.U32.AND P2, PT, R29, 0x7fffff3e, PT ;  /* 0x7fffff3e1d00780c */ /* 0x000fe20003f46070 */
[----:B-----5:R-:W-:Y:S01]  /*57d0*/  VIADD R29, R131, 0xffffff5b ;  /* 0xffffff5b831d7836 */ /* 0x020fe20000000000 */
[----:B------:R-:W5:Y:S01]  /*57e0*/  LDC R129, c[0x0][0x230] ;  /* 0x00008c00ff817b82 */ /* 0x000f620000000800 */
[----:B------:R4:W-:Y:S01]  /*57f0*/  LDGSTS.E [R125+0x29e00], desc[UR16][R174.64], P5 ;  /* 0x29e00000ae7d7fae */ /* 0x0009e2000a921850 */
[----:B------:R-:W-:Y:S02]  /*5800*/  IMAD.WIDE R180, R15, 0x4, R180 ;  /* 0x000000040fb47825 */ /* 0x000fe400078e02b4 */
[----:B------:R-:W-:Y:S01]  /*5810*/  ISETP.GE.U32.AND P3, PT, R29, 0x7fffff3c, PT ;  /* 0x7fffff3c1d00780c */ /* 0x000fe20003f66070 */
[----:B------:R-:W0:Y:S01]  /*5820*/  LDGDEPBAR ;  /* 0x00000000000079af */ /* 0x000e220000000000 */
[----:B--2---:R-:W-:Y:S02]  /*5830*/  VIADD R29, R31, 0xffffff5a ;  /* 0xffffff5a1f1d7836 */ /* 0x004fe40000000000 */
[----:B------:R-:W2:Y:S08]  /*5840*/  LDC R131, c[0x0][0x230] ;  /* 0x00008c00ff837b82 */ /* 0x000eb00000000800 */
[----:B------:R-:W-:Y:S01]  /*5850*/  BAR.SYNC.DEFER_BLOCKING 0x0 ;  /* 0x0000000000007b1d */ /* 0x000fe20000010000 */
[----:B------:R-:W-:Y:S01]  /*5860*/  IMAD.WIDE R184, R15, 0x4, R184 ;  /* 0x000000040fb87825 */ /* 0x000fe200078e02b8 */
[----:B------:R-:W-:-:S03]  /*5870*/  ISETP.GE.U32.AND P5, PT, R29, 0x7fffff3b, PT ;  /* 0x7fffff3b1d00780c */ /* 0x000fc60003fa6070 */
[----:B---3--:R-:W-:-:S03]  /*5880*/  VIADD R29, R30, 0xffffff59 ;  /* 0xffffff591e1d7836 */ /* 0x008fc60000000000 */
[----:B------:R-:W3:Y:S01]  /*5890*/  LDC R31, c[0x0][0x230] ;  /* 0x00008c00ff1f7b82 */ /* 0x000ee20000000800 */
[----:B------:R-:W-:Y:S02]  /*58a0*/  VIADD R30, R127, 0xffffff57 ;  /* 0xffffff577f1e7836 */ /* 0x000fe40000000000 */
[----:B------:R-:W-:-:S04]  /*58b0*/  IMAD.WIDE R186, R15, 0x4, R186 ;  /* 0x000000040fba7825 */ /* 0x000fc800078e02ba */
[C---:B------:R-:W-:Y:S01]  /*58c0*/  IMAD.WIDE R188, R15.reuse, 0x4, R188 ;  /* 0x000000040fbc7825 */ /* 0x040fe200078e02bc */
[----:B------:R-:W4:Y:S03]  /*58d0*/  LDC R127, c[0x0][0x230] ;  /* 0x00008c00ff7f7b82 */ /* 0x000f260000000800 */
        /* <DEDUP_REMOVED lines=8> */
[----:B------:R-:W4:Y:S01]  /*5960*/  LDC R121, c[0x0][0x230] ;  /* 0x00008c00ff797b82 */ /* 0x000f220000000800 */
[----:B------:R4:W-:Y:S01]  /*5970*/  LDGSTS.E [R17+0x14004], desc[UR16][R178.64], !P6 ;  /* 0x14004000b2117fae */ /* 0x0009e2000f121850 */
[----:B------:R-:W-:Y:S01]  /*5980*/  IMAD.WIDE R36, R15, 0x4, R36 ;  /* 0x000000040f247825 */ /* 0x000fe200078e0224 */
[----:B------:R-:W-:Y:S02]  /*5990*/  ISETP.GE.U32.AND P6, PT, R29, 0x7fffff39, PT ;  /* 0x7fffff391d00780c */ /* 0x000fe40003fc6070 */
[----:B------:R4:W-:Y:S01]  /*59a0*/  LDGSTS.E [R17+0x14008], desc[UR16][R180.64], !P2 ;  /* 0x14008000b4117fae */ /* 0x0009e2000d121850 */
[----:B-----5:R-:W-:Y:S01]  /*59b0*/  VIADD R29, R129, 0xffffff56 ;  /* 0xffffff56811d7836 */ /* 0x020fe20000000000 */
[----:B------:R-:W-:Y:S01]  /*59c0*/  ISETP.GE.U32.AND P2, PT, R30, 0x7fffff38, PT ;  /* 0x7fffff381e00780c */ /* 0x000fe20003f46070 */
[----:B------:R-:W5:Y:S01]  /*59d0*/  LDC R129, c[0x0][0x230] ;  /* 0x00008c00ff817b82 */ /* 0x000f620000000800 */
[----:B------:R5:W-:Y:S01]  /*59e0*/  LDGSTS.E [R17+0x1400c], desc[UR16][R184.64], !P0 ;  /* 0x1400c000b8117fae */ /* 0x000be2000c121850 */
[----:B--2---:R-:W-:Y:S01]  /*59f0*/  VIADD R30, R131, 0xffffff55 ;  /* 0xffffff55831e7836 */ /* 0x004fe20000000000 */
[----:B------:R-:W-:Y:S01]  /*5a00*/  ISETP.GE.U32.AND P0, PT, R29, 0x7fffff37, PT ;  /* 0x7fffff371d00780c */ /* 0x000fe20003f06070 */
[----:B---3--:R-:W-:Y:S01]  /*5a10*/  VIADD R29, R31, 0xffffff54 ;  /* 0xffffff541f1d7836 */ /* 0x008fe20000000000 */
[----:B------:R2:W-:Y:S01]  /*5a20*/  LDGSTS.E [R18+0x14000], desc[UR16][R186.64], !P3 ;  /* 0x14000000ba127fae */ /* 0x0005e2000d921850 */
[----:B------:R-:W-:Y:S01]  /*5a30*/  IMAD.WIDE R38, R15, 0x4, R38 ;  /* 0x000000040f267825 */ /* 0x000fe200078e0226 */
[----:B------:R-:W-:Y:S01]  /*5a40*/  ISETP.GE.U32.AND P3, PT, R30, 0x7fffff36, PT ;  /* 0x7fffff361e00780c */ /* 0x000fe20003f66070 */
[----:B------:R-:W3:Y:S01]  /*5a50*/  LDC R131, c[0x0][0x230] ;  /* 0x00008c00ff837b82 */ /* 0x000ee20000000800 */
[----:B------:R2:W-:Y:S01]  /*5a60*/  LDGSTS.E [R18+0x14004], desc[UR16][R188.64], !P5 ;  /* 0x14004000bc127fae */ /* 0x0005e2000e921850 */
[----:B------:R-:W-:Y:S01]  /*5a70*/  ISETP.GE.U32.AND P5, PT, R29, 0x7fffff35, PT ;  /* 0x7fffff351d00780c */ /* 0x000fe20003fa6070 */
[----:B-1----:R-:W-:-:S02]  /*5a80*/  VIADD R30, R133, 0xffffff53 ;  /* 0xffffff53851e7836 */ /* 0x002fc40000000000 */
[----:B------:R1:W-:Y:S01]  /*5a90*/  LDGSTS.E [R18+0x14008], desc[UR16][R32.64], !P4 ;  /* 0x1400800020127fae */ /* 0x0003e2000e121850 */
[----:B------:R-:W-:Y:S02]  /*5aa0*/  IMAD.WIDE R40, R15, 0x4, R40 ;  /* 0x000000040f287825 */ /* 0x000fe400078e0228 */
[----:B------:R-:W2:Y:S01]  /*5ab0*/  LDC R31, c[0x0][0x230] ;  /* 0x00008c00ff1f7b82 */ /* 0x000ea20000000800 */
[----:B------:R1:W-:Y:S01]  /*5ac0*/  LDGSTS.E [R18+0x1400c], desc[UR16][R34.64], !P6 ;  /* 0x1400c00022127fae */ /* 0x0003e2000f121850 */
[----:B----4-:R-:W-:Y:S01]  /*5ad0*/  VIADD R29, R121, 0xffffff52 ;  /* 0xffffff52791d7836 */ /* 0x010fe20000000000 */
[----:B------:R-:W-:Y:S01]  /*5ae0*/  ISETP.GE.U32.AND P4, PT, R30, 0x7fffff34, PT ;  /* 0x7fffff341e00780c */ /* 0x000fe20003f86070 */
[----:B------:R-:W-:Y:S01]  /*5af0*/  IMAD.WIDE R42, R15, 0x4, R42 ;  /* 0x000000040f2a7825 */ /* 0x000fe200078e022a */
[----:B------:R4:W-:Y:S02]  /*5b00*/  LDGSTS.E [R19+0x14000], desc[UR16][R36.64], !P2 ;  /* 0x1400000024137fae */ /* 0x0009e4000d121850 */
[----:B------:R-:W-:Y:S01]  /*5b10*/  ISETP.GE.U32.AND P6, PT, R29, 0x7fffff33, PT ;  /* 0x7fffff331d00780c */ /* 0x000fe20003fc6070 */
[----:B------:R-:W-:Y:S01]  /*5b20*/  VIADD R29, R127, 0xffffff51 ;  /* 0xffffff517f1d7836 */ /* 0x000fe20000000000 */
[----:B------:R-:W1:Y:S01]  /*5b30*/  LDC R121, c[0x0][0x230] ;  /* 0x00008c00ff797b82 */ /* 0x000e620000000800 */
[----:B-----5:R-:W-:Y:S01]  /*5b40*/  VIADD R30, R129, 0xffffff50 ;  /* 0xffffff50811e7836 */ /* 0x020fe20000000000 */
[----:B------:R5:W-:Y:S01]  /*5b50*/  LDGSTS.E [R19+0x14004], desc[UR16][R38.64], !P0 ;  /* 0x1400400026137fae */ /* 0x000be2000c121850 */
[----:B------:R-:W-:Y:S01]  /*5b60*/  IMAD.WIDE R44, R15, 0x4, R44 ;  /* 0x000000040f2c7825 */ /* 0x000fe200078e022c */
[----:B------:R-:W-:-:S02]  /*5b70*/  ISETP.GE.U32.AND P2, PT, R29, 0x7fffff32, PT ;  /* 0x7fffff321d00780c */ /* 0x000fc40003f46070 */
[----:B------:R-:W-:Y:S01]  /*5b80*/  LDGSTS.E [R19+0x14008], desc[UR16][R40.64], !P3 ;  /* 0x1400800028137fae */ /* 0x000fe2000d921850 */
[----:B---3--:R-:W-:Y:S01]  /*5b90*/  VIADD R29, R131, 0xffffff4f ;  /* 0xffffff4f831d7836 */ /* 0x008fe20000000000 */
[----:B------:R-:W3:Y:S01]  /*5ba0*/  LDC R127, c[0x0][0x230] ;  /* 0x00008c00ff7f7b82 */ /* 0x000ee20000000800 */
[----:B------:R-:W-:Y:S01]  /*5bb0*/  ISETP.GE.U32.AND P0, PT, R30, 0x7fffff31, PT ;  /* 0x7fffff311e00780c */ /* 0x000fe20003f06070 */
[----:B------:R-:W-:Y:S01]  /*5bc0*/  LDGSTS.E [R19+0x1400c], desc[UR16][R42.64], !P5 ;  /* 0x1400c0002a137fae */ /* 0x000fe2000e921850 */
[----:B------:R-:W-:Y:S01]  /*5bd0*/  VIADD R30, R135, 0xffffff4e ;  /* 0xffffff4e871e7836 */ /* 0x000fe20000000000 */
[----:B------:R-:W-:Y:S01]  /*5be0*/  ISETP.GE.U32.AND P3, PT, R29, 0x7fffff30, PT ;  /* 0x7fffff301d00780c */ /* 0x000fe20003f66070 */
[----:B------:R-:W-:Y:S01]  /*5bf0*/  IMAD.WIDE R46, R15, 0x4, R46 ;  /* 0x000000040f2e7825 */ /* 0x000fe200078e022e */
[----:B------:R-:W-:Y:S02]  /*5c00*/  LDGSTS.E [R24+0x14000], desc[UR16][R44.64], !P4 ;  /* 0x140000002c187fae */ /* 0x000fe4000e121850 */
[----:B------:R-:W4:Y:S01]  /*5c10*/  LDC R129, c[0x0][0x230] ;  /* 0x00008c00ff817b82 */ /* 0x000f220000000800 */
[----:B--2---:R-:W-:Y:S01]  /*5c20*/  VIADD R29, R31, 0xffffff4d ;  /* 0xffffff4d1f1d7836 */ /* 0x004fe20000000000 */
[----:B------:R-:W-:Y:S01]  /*5c30*/  ISETP.GE.U32.AND P5, PT, R30, 0x7fffff2f, PT ;  /* 0x7fffff2f1e00780c */ /* 0x000fe20003fa6070 */
[----:B------:R-:W-:Y:S01]  /*5c40*/  IMAD.WIDE R48, R15, 0x4, R48 ;  /* 0x000000040f307825 */ /* 0x000fe200078e0230 */
[----:B------:R-:W-:Y:S02]  /*5c50*/  LDGSTS.E [R24+0x14004], desc[UR16][R46.64], !P6 ;  /* 0x140040002e187fae */ /* 0x000fe4000f121850 */
[----:B------:R-:W-:Y:S01]  /*5c60*/  ISETP.GE.U32.AND P4, PT, R29, 0x7fffff2e, PT ;  /* 0x7fffff2e1d00780c */ /* 0x000fe20003f86070 */
[----:B------:R-:W-:Y:S01]  /*5c70*/  IMAD.WIDE R50, R15, 0x4, R50 ;  /* 0x000000040f327825 */ /* 0x000fe200078e0232 */
[----:B------:R-:W2:Y:S01]  /*5c80*/  LDC R133, c[0x0][0x230] ;  /* 0x00008c00ff857b82 */ /* 0x000ea20000000800 */
[----:B------:R-:W-:Y:S02]  /*5c90*/  LDGSTS.E [R24+0x14008], desc[UR16][R48.64], !P2 ;  /* 0x1400800030187fae */ /* 0x000fe4000d121850 */
[----:B-1----:R-:W-:-:S02]  /*5ca0*/  VIADD R30, R121, 0xffffff4c ;  /* 0xffffff4c791e7836 */ /* 0x002fc40000000000 */
[----:B------:R-:W-:Y:S01]  /*5cb0*/  LDGSTS.E [R24+0x1400c], desc[UR16][R50.64], !P0 ;  /* 0x1400c00032187fae */ /* 0x000fe2000c121850 */
[----:B------:R-:W-:Y:S02]  /*5cc0*/  IMAD.WIDE R52, R15, 0x4, R52 ;  /* 0x000000040f347825 */ /* 0x000fe400078e0234 */
[----:B------:R-:W1:Y:S01]  /*5cd0*/  LDC R131, c[0x0][0x230] ;  /* 0x00008c00ff837b82 */ /* 0x000e620000000800 */
[----:B------:R-:W-:Y:S01]  /*5ce0*/  ISETP.GE.U32.AND P6, PT, R30, 0x7fffff2d, PT ;  /* 0x7fffff2d1e00780c */ /* 0x000fe20003fc6070 */
[----:B---3--:R-:W-:Y:S01]  /*5cf0*/  VIADD R29, R127, 0xffffff4b ;  /* 0xffffff4b7f1d7836 */ /* 0x008fe20000000000 */
[----:B------:R-:W-:Y:S01]  /*5d00*/  LDGSTS.E [R25+0x14000], desc[UR16][R52.64], !P3 ;  /* 0x1400000034197fae */ /* 0x000fe2000d921850 */
[----:B------:R-:W-:-:S03]  /*5d10*/  IMAD.WIDE R54, R15, 0x4, R54 ;  /* 0x000000040f367825 */ /* 0x000fc600078e0236 */
[----:B------:R-:W-:Y:S01]  /*5d20*/  ISETP.GE.U32.AND P2, PT, R29, 0x7fffff2c, PT ;  /* 0x7fffff2c1d00780c */ /* 0x000fe20003f46070 */
[----:B------:R-:W3:Y:S01]  /*5d30*/  LDC R31, c[0x0][0x230] ;  /* 0x00008c00ff1f7b82 */ /* 0x000ee20000000800 */
[----:B----4-:R-:W-:Y:S01]  /*5d40*/  VIADD R29, R129, 0xffffff4a ;  /* 0xffffff4a811d7836 */ /* 0x010fe20000000000 */
[----:B------:R-:W-:Y:S01]  /*5d50*/  LDGSTS.E [R25+0x14004], desc[UR16][R54.64], !P5 ;  /* 0x1400400036197fae */ /* 0x000fe2000e921850 */
[----:B------:R-:W-:-:S03]  /*5d60*/  IMAD.WIDE R56, R15, 0x4, R56 ;  /* 0x000000040f387825 */ /* 0x000fc600078e0238 */
[----:B------:R-:W-:Y:S01]  /*5d70*/  ISETP.GE.U32.AND P0, PT, R29, 0x7fffff2b, PT ;  /* 0x7fffff2b1d00780c */ /* 0x000fe20003f06070 */
[----:B------:R-:W-:Y:S01]  /*5d80*/  IMAD.WIDE R58, R15, 0x4, R58 ;  /* 0x000000040f3a7825 */ /* 0x000fe200078e023a */
[----:B------:R-:W4:Y:S01]  /*5d90*/  LDC R135, c[0x0][0x230] ;  /* 0x00008c00ff877b82 */ /* 0x000f220000000800 */
[----:B------:R-:W-:Y:S02]  /*5da0*/  LDGSTS.E [R25+0x14008], desc[UR16][R56.64], !P4 ;  /* 0x1400800038197fae */ /* 0x000fe4000e121850 */
[----:B--2---:R-:W-:Y:S02]  /*5db0*/  VIADD R29, R133, 0xffffff48 ;  /* 0xffffff48851d7836 */ /* 0x004fe40000000000 */
[----:B------:R-:W-:Y:S01]  /*5dc0*/  IMAD.WIDE R60, R15, 0x4, R60 ;  /* 0x000000040f3c7825 */ /* 0x000fe200078e023c */
[----:B------:R-:W-:Y:S02]  /*5dd0*/  LDGSTS.E [R25+0x1400c], desc[UR16][R58.64], !P6 ;  /* 0x1400c0003a197fae */ /* 0x000fe4000f121850 */
[----:B------:R-:W2:Y:S01]  /*5de0*/  LDC R127, c[0x0][0x230] ;  /* 0x00008c00ff7f7b82 */ /* 0x000ea20000000800 */
[----:B-1----:R-:W-:Y:S01]  /*5df0*/  VIADD R30, R131, 0xffffff49 ;  /* 0xffffff49831e7836 */ /* 0x002fe20000000000 */
[----:B------:R-:W-:Y:S01]  /*5e00*/  ISETP.GE.U32.AND P5, PT, R29, 0x7fffff29, PT ;  /* 0x7fffff291d00780c */ /* 0x000fe20003fa6070 */
[C---:B------:R-:W-:Y:S01]  /*5e10*/  IMAD.WIDE R62, R15.reuse, 0x4, R62 ;  /* 0x000000040f3e7825 */ /* 0x040fe200078e023e */
[----:B------:R-:W-:Y:S02]  /*5e20*/  LDGSTS.E [R26+0x14000], desc[UR16][R60.64], !P2 ;  /* 0x140000003c1a7fae */ /* 0x000fe4000d121850 */
[----:B------:R-:W-:Y:S01]  /*5e30*/  ISETP.GE.U32.AND P3, PT, R30, 0x7fffff2a, PT ;  /* 0x7fffff2a1e00780c */ /* 0x000fe20003f66070 */
[----:B------:R-:W-:Y:S01]  /*5e40*/  IMAD.WIDE R64, R15, 0x4, R64 ;  /* 0x000000040f407825 */ /* 0x000fe200078e0240 */
[----:B------:R-:W1:Y:S01]  /*5e50*/  LDC R121, c[0x0][0x230] ;  /* 0x00008c00ff797b82 */ /* 0x000e620000000800 */
[----:B------:R-:W-:Y:S02]  /*5e60*/  LDGSTS.E [R26+0x14004], desc[UR16][R62.64], !P0 ;  /* 0x140040003e1a7fae */ /* 0x000fe4000c121850 */
[----:B---3--:R-:W-:-:S02]  /*5e70*/  VIADD R29, R31, 0xffffff46 ;  /* 0xffffff461f1d7836 */ /* 0x008fc40000000000 */
[----:B------:R-:W-:-:S03]  /*5e80*/  IMAD.WIDE R66, R15, 0x4, R66 ;  /* 0x000000040f427825 */ /* 0x000fc600078e0242 */
[----:B------:R-:W3:Y:S01]  /*5e90*/  LDC R129, c[0x0][0x230] ;  /* 0x00008c00ff817b82 */ /* 0x000ee20000000800 */
[----:B----4-:R-:W-:Y:S01]  /*5ea0*/  VIADD R30, R135, 0xffffff47 ;  /* 0xffffff47871e7836 */ /* 0x010fe20000000000 */
[----:B------:R-:W-:Y:S01]  /*5eb0*/  ISETP.GE.U32.AND P6, PT, R29, 0x7fffff27, PT ;  /* 0x7fffff271d00780c */ /* 0x000fe20003fc6070 */
[----:B------:R-:W-:Y:S01]  /*5ec0*/  LDGSTS.E [R26+0x14008], desc[UR16][R64.64], !P3 ;  /* 0x14008000401a7fae */ /* 0x000fe2000d921850 */
[----:B------:R-:W-:Y:S02]  /*5ed0*/  IMAD.WIDE R68, R15, 0x4, R68 ;  /* 0x000000040f447825 */ /* 0x000fe400078e0244 */
[----:B------:R-:W-:Y:S01]  /*5ee0*/  ISETP.GE.U32.AND P4, PT, R30, 0x7fffff28, PT ;  /* 0x7fffff281e00780c */ /* 0x000fe20003f86070 */
[----:B------:R-:W-:Y:S01]  /*5ef0*/  LDGSTS.E [R26+0x1400c], desc[UR16][R66.64], !P5 ;  /* 0x1400c000421a7fae */ /* 0x000fe2000e921850 */
[----:B------:R-:W4:Y:S01]  /*5f00*/  LDC R133, c[0x0][0x230] ;  /* 0x00008c00ff857b82 */ /* 0x000f220000000800 */
[----:B--2---:R-:W-:Y:S02]  /*5f10*/  VIADD R29, R127, 0xffffff44 ;  /* 0xffffff447f1d7836 */ /* 0x004fe40000000000 */
[----:B------:R-:W-:-:S03]  /*5f20*/  IMAD.WIDE R70, R15, 0x4, R70 ;  /* 0x000000040f467825 */ /* 0x000fc600078e0246 */
[----:B------:R-:W-:Y:S01]  /*5f30*/  ISETP.GE.U32.AND P0, PT, R29, 0x7fffff25, PT ;  /* 0x7fffff251d00780c */ /* 0x000fe20003f06070 */
[----:B------:R-:W-:Y:S01]  /*5f40*/  IMAD.WIDE R72, R15, 0x4, R72 ;  /* 0x000000040f487825 */ /* 0x000fe200078e0248 */
[----:B------:R-:W2:Y:S03]  /*5f50*/  LDC R131, c[0x0][0x230] ;  /* 0x00008c00ff837b82 */ /* 0x000ea60000000800 */
[----:B-1----:R-:W-:Y:S01]  /*5f60*/  VIADD R30, R121, 0xffffff45 ;  /* 0xffffff45791e7836 */ /* 0x002fe20000000000 */
[----:B------:R-:W-:Y:S01]  /*5f70*/  LDGSTS.E [R27+0x14000], desc[UR16][R68.64], !P4 ;  /* 0x14000000441b7fae */ /* 0x000fe2000e121850 */
[----:B------:R-:W-:-:S03]  /*5f80*/  IMAD.WIDE R74, R15, 0x4, R74 ;  /* 0x000000040f4a7825 */ /* 0x000fc600078e024a */
[----:B------:R-:W1:Y:S01]  /*5f90*/  LDC R31, c[0x0][0x230] ;  /* 0x00008c00ff1f7b82 */ /* 0x000e620000000800 */
[----:B---3--:R-:W-:Y:S01]  /*5fa0*/  VIADD R29, R129, 0xffffff43 ;  /* 0xffffff43811d7836 */ /* 0x008fe20000000000 */
[----:B------:R-:W-:Y:S01]  /*5fb0*/  ISETP.GE.U32.AND P2, PT, R30, 0x7fffff26, PT ;  /* 0x7fffff261e00780c */ /* 0x000fe20003f46070 */
[----:B------:R-:W-:Y:S01]  /*5fc0*/  LDGSTS.E [R27+0x14004], desc[UR16][R70.64], !P6 ;  /* 0x14004000461b7fae */ /* 0x000fe2000f121850 */
[----:B------:R-:W-:Y:S02]  /*5fd0*/  IMAD.WIDE R76, R15, 0x4, R76 ;  /* 0x000000040f4c7825 */ /* 0x000fe400078e024c */
[----:B------:R-:W-:Y:S02]  /*5fe0*/  ISETP.GE.U32.AND P3, PT, R29, 0x7fffff24, PT ;  /* 0x7fffff241d00780c */ /* 0x000fe40003f66070 */
[----:B----4-:R-:W-:Y:S01]  /*5ff0*/  VIADD R29, R133, 0xffffff41 ;  /* 0xffffff41851d7836 */ /* 0x010fe20000000000 */
[----:B------:R-:W3:Y:S01]  /*6000*/  LDC R135, c[0x0][0x230] ;  /* 0x00008c00ff877b82 */ /* 0x000ee20000000800 */
[----:B------:R-:W-:-:S03]  /*6010*/  IMAD.WIDE R78, R15, 0x4, R78 ;  /* 0x000000040f4e7825 */ /* 0x000fc600078e024e */
[----:B------:R-:W-:Y:S01]  /*6020*/  ISETP.GE.U32.AND P4, PT, R29, 0x7fffff22, PT ;  /* 0x7fffff221d00780c */ /* 0x000fe20003f86070 */
[----:B------:R-:W-:Y:S01]  /*6030*/  VIADD R29, R137, 0xffffff3e ;  /* 0xffffff3e891d7836 */ /* 0x000fe20000000000 */
[----:B------:R-:W-:Y:S01]  /*6040*/  LDGSTS.E [R27+0x14008], desc[UR16][R72.64], !P2 ;  /* 0x14008000481b7fae */ /* 0x000fe2000d121850 */
[----:B--2---:R-:W-:Y:S01]  /*6050*/  VIADD R30, R131, 0xffffff42 ;  /* 0xffffff42831e7836 */ /* 0x004fe20000000000 */
[----:B------:R-:W2:Y:S01]  /*6060*/  LDC R121, c[0x0][0x230] ;  /* 0x00008c00ff797b82 */ /* 0x000ea20000000800 */
[----:B------:R-:W-:Y:S01]  /*6070*/  IMAD.WIDE R80, R15, 0x4, R80 ;  /* 0x000000040f507825 */ /* 0x000fe200078e0250 */
[----:B------:R-:W-:Y:S01]  /*6080*/  ISETP.GE.U32.AND P2, PT, R29, 0x7fffff1f, PT ;  /* 0x7fffff1f1d00780c */ /* 0x000fe20003f46070 */
[----:B------:R-:W-:Y:S01]  /*6090*/  LDGSTS.E [R27+0x1400c], desc[UR16][R74.64], !P0 ;  /* 0x1400c0004a1b7fae */ /* 0x000fe2000c121850 */
[----:B------:R-:W-:Y:S01]  /*60a0*/  ISETP.GE.U32.AND P5, PT, R30, 0x7fffff23, PT ;  /* 0x7fffff231e00780c */ /* 0x000fe20003fa6070 */
[----:B------:R-:W-:Y:S02]  /*60b0*/  IMAD.WIDE R82, R15, 0x4, R82 ;  /* 0x000000040f527825 */ /* 0x000fe400078e0252 */
[----:B------:R-:W-:Y:S01]  /*60c0*/  LDGSTS.E [R28+0x14000], desc[UR16][R76.64], !P3 ;  /* 0x140000004c1c7fae */ /* 0x000fe2000d921850 */
[----:B------:R-:W4:Y:S01]  /*60d0*/  LDC R131, c[0x0][0x230] ;  /* 0x00008c00ff837b82 */ /* 0x000f220000000800 */
[----:B-1----:R-:W-:-:S02]  /*60e0*/  VIADD R29, R31, 0xffffff40 ;  /* 0xffffff401f1d7836 */ /* 0x002fc40000000000 */
[----:B------:R-:W-:-:S03]  /*60f0*/  IMAD.WIDE R84, R16, 0x4, R84 ;  /* 0x0000000410547825 */ /* 0x000fc600078e0254 */
[----:B------:R-:W-:Y:S01]  /*6100*/  ISETP.GE.U32.AND P0, PT, R29, 0x7fffff21, PT ;  /* 0x7fffff211d00780c */ /* 0x000fe20003f06070 */
[C---:B------:R-:W-:Y:S01]  /*6110*/  IMAD.WIDE R148, R16.reuse, 0x4, R148 ;  /* 0x0000000410947825 */ /* 0x040fe200078e0294 */
[----:B------:R-:W1:Y:S01]  /*6120*/  LDC R127, c[0x0][0x230] ;  /* 0x00008c00ff7f7b82 */ /* 0x000e620000000800 */
[----:B------:R-:W-:Y:S02]  /*6130*/  LDGSTS.E [R28+0x14004], desc[UR16][R78.64], !P5 ;  /* 0x140040004e1c7fae */ /* 0x000fe4000e921850 */
[C---:B------:R-:W-:Y:S02]  /*6140*/  IMAD.WIDE R152, R16.reuse, 0x4, R152 ;  /* 0x0000000410987825 */ /* 0x040fe400078e0298 */
[----:B------:R-:W-:Y:S02]  /*6150*/  LDGSTS.E [R28+0x14008], desc[UR16][R80.64], !P4 ;  /* 0x14008000501c7fae */ /* 0x000fe4000e121850 */
[C---:B------:R-:W-:Y:S01]  /*6160*/  IMAD.WIDE R156, R16.reuse, 0x4, R156 ;  /* 0x00000004109c7825 */ /* 0x040fe200078e029c */
[----:B------:R-:W5:Y:S03]  /*6170*/  LDC R129, c[0x0][0x230] ;  /* 0x00008c00ff817b82 */ /* 0x000f660000000800 */
[----:B------:R-:W-:Y:S01]  /*6180*/  LDGSTS.E [R28+0x1400c], desc[UR16][R82.64], !P0 ;  /* 0x1400c000521c7fae */ /* 0x000fe2000c121850 */
[----:B------:R-:W-:-:S03]  /*6190*/  IMAD.WIDE R160, R16, 0x4, R160 ;  /* 0x0000000410a07825 */ /* 0x000fc600078e02a0 */
[----:B------:R-:W0:Y:S01]  /*61a0*/  LDGDEPBAR ;  /* 0x00000000000079af */ /* 0x000e220000000000 */
[C---:B------:R-:W-:Y:S01]  /*61b0*/  IMAD.WIDE R164, R16.reuse, 0x4, R164 ;  /* 0x0000000410a47825 */ /* 0x040fe200078e02a4 */
[----:B------:R-:W1:Y:S02]  /*61c0*/  LDC R133, c[0x0][0x230] ;  /* 0x00008c00ff857b82 */ /* 0x000e640000000800 */
[----:B------:R-:W-:Y:S01]  /*61d0*/  LDGSTS.E [R123+0x2a000], desc[UR16][R84.64], P1 ;  /* 0x2a000000547b7fae */ /* 0x000fe20008921850 */
[----:B------:R-:W-:-:S03]  /*61e0*/  IMAD.WIDE R168, R16, 0x4, R168 ;  /* 0x0000000410a87825 */ /* 0x000fc600078e02a8 */
[----:B------:R-:W-:Y:S01]  /*61f0*/  LDGSTS.E [R123+0x2a400], desc[UR16][R148.64], P1 ;  /* 0x2a400000947b7fae */ /* 0x000fe20008921850 */
[C---:B------:R-:W-:Y:S01]  /*6200*/  IMAD.WIDE R172, R16.reuse, 0x4, R172 ;  /* 0x0000000410ac7825 */ /* 0x040fe200078e02ac */
[----:B------:R-:W1:Y:S02]  /*6210*/  LDC R137, c[0x0][0x230] ;  /* 0x00008c00ff897b82 */ /* 0x000e640000000800 */
        /* <DEDUP_REMOVED lines=17> */
[----:B---3--:R-:W-:Y:S02]  /*6330*/  VIADD R30, R135, 0xffffff3f ;  /* 0xffffff3f871e7836 */ /* 0x008fe40000000000 */
[----:B------:R-:W3:Y:S01]  /*6340*/  LDC R135, c[0x0][0x230] ;  /* 0x00008c00ff877b82 */ /* 0x000ee20000000800 */
[----:B------:R-:W-:Y:S01]  /*6350*/  LDGSTS.E [R125+0x2ae00], desc[UR16][R158.64], P1 ;  /* 0x2ae000009e7d7fae */ /* 0x000fe20008921850 */
[----:B------:R-:W-:Y:S01]  /*6360*/  IMAD.WIDE R176, R15, 0x4, R176 ;  /* 0x000000040fb07825 */ /* 0x000fe200078e02b0 */
[----:B------:R-:W-:Y:S02]  /*6370*/  ISETP.GE.U32.AND P6, PT, R30, 0x7fffff20, PT ;  /* 0x7fffff201e00780c */ /* 0x000fe40003fc6070 */
[----:B------:R-:W-:Y:S01]  /*6380*/  LDGSTS.E [R125+0x2b200], desc[UR16][R162.64], P1 ;  /* 0x2b200000a27d7fae */ /* 0x000fe20008921850 */
[----:B--2---:R-:W-:Y:S02]  /*6390*/  VIADD R30, R121, 0xffffff3d ;  /* 0xffffff3d791e7836 */ /* 0x004fe40000000000 */
[----:B----4-:R-:W-:Y:S01]  /*63a0*/  VIADD R121, R131, 0xffffff3a ;  /* 0xffffff3a83797836 */ /* 0x010fe20000000000 */
[----:B------:R-:W-:Y:S01]  /*63b0*/  LDGSTS.E [R125+0x2b600], desc[UR16][R166.64], P1 ;  /* 0x2b600000a67d7fae */ /* 0x000fe20008921850 */
[----:B-----5:R-:W-:Y:S01]  /*63c0*/  VIADD R31, R129, 0xffffff3b ;  /* 0xffffff3b811f7836 */ /* 0x020fe20000000000 */
[----:B------:R-:W-:Y:S01]  /*63d0*/  ISETP.GE.U32.AND P0, PT, R30, 0x7fffff1e, PT ;  /* 0x7fffff1e1e00780c */ /* 0x000fe20003f06070 */
[----:B-1----:R-:W-:Y:S01]  /*63e0*/  VIADD R30, R127, 0xffffff3c ;  /* 0xffffff3c7f1e7836 */ /* 0x002fe20000000000 */
[----:B------:R-:W-:Y:S01]  /*63f0*/  LDGSTS.E [R125+0x2ba00], desc[UR16][R170.64], P1 ;  /* 0x2ba00000aa7d7fae */ /* 0x000fe20008921850 */
[----:B------:R-:W1:Y:S01]  /*6400*/  LDC R127, c[0x0][0x230] ;  /* 0x00008c00ff7f7b82 */ /* 0x000e620000000800 */
[----:B------:R-:W-:Y:S01]  /*6410*/  IMAD.WIDE R178, R15, 0x4, R178 ;  /* 0x000000040fb27825 */ /* 0x000fe200078e02b2 */
[----:B------:R-:W-:Y:S01]  /*6420*/  ISETP.GE.U32.AND P3, PT, R121, 0x7fffff1b, PT ;  /* 0x7fffff1b7900780c */ /* 0x000fe20003f66070 */
[----:B------:R-:W-:Y:S01]  /*6430*/  LDGSTS.E [R125+0x2be00], desc[UR16][R174.64], P1 ;  /* 0x2be00000ae7d7fae */ /* 0x000fe20008921850 */
[----:B------:R-:W-:Y:S01]  /*6440*/  ISETP.GE.U32.AND P1, PT, R30, 0x7fffff1d, PT ;  /* 0x7fffff1d1e00780c */ /* 0x000fe20003f26070 */
[----:B------:R-:W-:-:S02]  /*6450*/  VIADD R30, R133, 0xffffff39 ;  /* 0xffffff39851e7836 */ /* 0x000fc40000000000 */
[----:B------:R-:W0:Y:S01]  /*6460*/  LDGDEPBAR ;  /* 0x00000000000079af */ /* 0x000e220000000000 */
[----:B------:R-:W2:Y:S01]  /*6470*/  LDC R129, c[0x0][0x230] ;  /* 0x00008c00ff817b82 */ /* 0x000ea20000000800 */
[----:B------:R-:W-:Y:S01]  /*6480*/  IMAD.WIDE R180, R15, 0x4, R180 ;  /* 0x000000040fb47825 */ /* 0x000fe200078e02b4 */
[----:B------:R-:W-:-:S06]  /*6490*/  ISETP.GE.U32.AND P4, PT, R30, 0x7fffff1a, PT ;  /* 0x7fffff1a1e00780c */ /* 0x000fcc0003f86070 */
[----:B------:R-:W-:Y:S01]  /*64a0*/  BAR.SYNC.DEFER_BLOCKING 0x0 ;  /* 0x0000000000007b1d */ /* 0x000fe20000010000 */
[----:B------:R-:W-:-:S07]  /*64b0*/  IMAD.WIDE R184, R15, 0x4, R184 ;  /* 0x000000040fb87825 */ /* 0x000fce00078e02b8 */
[----:B------:R-:W4:Y:S01]  /*64c0*/  LDC R121, c[0x0][0x230] ;  /* 0x00008c00ff797b82 */ /* 0x000f220000000800 */
[----:B------:R-:W-:-:S04]  /*64d0*/  IMAD.WIDE R186, R15, 0x4, R186 ;  /* 0x000000040fba7825 */ /* 0x000fc800078e02ba */
[----:B------:R-:W-:-:S03]  /*64e0*/  IMAD.WIDE R188, R15, 0x4, R188 ;  /* 0x000000040fbc7825 */ /* 0x000fc600078e02bc */
[----:B------:R-:W5:Y:S01]  /*64f0*/  LDC R131, c[0x0][0x230] ;  /* 0x00008c00ff837b82 */ /* 0x000f620000000800 */
[----:B------:R-:W-:-:S04]  /*6500*/  IMAD.WIDE R32, R15, 0x4, R32 ;  /* 0x000000040f207825 */ /* 0x000fc800078e0220 */
[----:B------:R-:W-:Y:S02]  /*6510*/  VIADD R30, R137, 0xffffff37 ;  /* 0xffffff37891e7836 */ /* 0x000fe40000000000 */
[C---:B------:R-:W-:Y:S01]  /*6520*/  IMAD.WIDE R34, R15.reuse, 0x4, R34 ;  /* 0x000000040f227825 */ /* 0x040fe200078e0222 */
[----:B------:R-:W4:Y:S01]  /*6530*/  LDC R133, c[0x0][0x230] ;  /* 0x00008c00ff857b82 */ /* 0x000f220000000800 */
[----:B------:R-:W-:Y:S01]  /*6540*/  @!PT LDS RZ, [RZ] ;  /* 0x00000000fffff984 */ /* 0x000fe20000000800 */
[----:B------:R-:W-:Y:S01]  /*6550*/  @!PT LDS RZ, [RZ] ;  /* 0x00000000fffff984 */ /* 0x000fe20000000800 */
[----:B------:R-:W-:Y:S01]  /*6560*/  @!PT LDS RZ, [RZ] ;  /* 0x00000000fffff984 */ /* 0x000fe20000000800 */
[----:B------:R-:W-:Y:S02]  /*6570*/  LDGSTS.E [R17+0x18000], desc[UR16][R176.64], !P6 ;  /* 0x18000000b0117fae */ /* 0x000fe4000f121850 */
[----:B------:R-:W-:Y:S02]  /*6580*/  IMAD.WIDE R36, R15, 0x4, R36 ;  /* 0x000000040f247825 */ /* 0x000fe400078e0224 */
[----:B------:R-:W-:Y:S01]  /*6590*/  LDGSTS.E [R17+0x18004], desc[UR16][R178.64], !P2 ;  /* 0x18004000b2117fae */ /* 0x000fe2000d121850 */
[----:B------:R-:W-:Y:S01]  /*65a0*/  ISETP.GE.U32.AND P2, PT, R31, 0x7fffff1c, PT ;  /* 0x7fffff1c1f00780c */ /* 0x000fe20003f46070 */
[----:B---3--:R-:W-:-:S02]  /*65b0*/  VIADD R31, R135, 0xffffff38 ;  /* 0xffffff38871f7836 */ /* 0x008fc40000000000 */
[----:B------:R-:W-:Y:S01]  /*65c0*/  LDGSTS.E [R17+0x18008], desc[UR16][R180.64], !P0 ;  /* 0x18008000b4117fae */ /* 0x000fe2000c121850 */
[----:B------:R-:W-:Y:S01]  /*65d0*/  ISETP.GE.U32.AND P0, PT, R30, 0x7fffff18, PT ;  /* 0x7fffff181e00780c */ /* 0x000fe20003f06070 */
[----:B--2---:R-:W-:Y:S01]  /*65e0*/  VIADD R30, R129, 0xffffff34 ;  /* 0xffffff34811e7836 */ /* 0x004fe20000000000 */
[----:B------:R-:W-:Y:S01]  /*65f0*/  ISETP.GE.U32.AND P5, PT, R31, 0x7fffff19, PT ;  /* 0x7fffff191f00780c */ /* 0x000fe20003fa6070 */
[----:B------:R4:W-:Y:S01]  /*6600*/  LDGSTS.E [R17+0x1800c], desc[UR16][R184.64], !P1 ;  /* 0x1800c000b8117fae */ /* 0x0009e2000c921850 */
[----:B-1----:R-:W-:Y:S01]  /*6610*/  VIADD R31, R127, 0xffffff36 ;  /* 0xffffff367f1f7836 */ /* 0x002fe20000000000 */
[----:B------:R-:W1:Y:S01]  /*6620*/  LDC R135, c[0x0][0x230] ;  /* 0x00008c00ff877b82 */ /* 0x000e620000000800 */
[----:B------:R-:W-:-:S03]  /*6630*/  IMAD.WIDE R38, R15, 0x4, R38 ;  /* 0x000000040f267825 */ /* 0x000fc600078e0226 */
[----:B------:R-:W-:Y:S01]  /*6640*/  LDGSTS.E [R18+0x18000], desc[UR16][R186.64], !P2 ;  /* 0x18000000ba127fae */ /* 0x000fe2000d121850 */
[----:B------:R-:W-:Y:S01]  /*6650*/  ISETP.GE.U32.AND P1, PT, R31, 0x7fffff17, PT ;  /* 0x7fffff171f00780c */ /* 0x000fe20003f26070 */
[----:B-----5:R-:W-:Y:S02]  /*6660*/  VIADD R31, R131, 0xffffff33 ;  /* 0xffffff33831f7836 */ /* 0x020fe40000000000 */
[----:B------:R-:W-:Y:S01]  /*6670*/  LDGSTS.E [R18+0x18004], desc[UR16][R188.64], !P3 ;  /* 0x18004000bc127fae */ /* 0x000fe2000d921850 */
[----:B------:R-:W2:Y:S01]  /*6680*/  LDC R127, c[0x0][0x230] ;  /* 0x00008c00ff7f7b82 */ /* 0x000ea20000000800 */
[----:B----4-:R-:W-:Y:S01]  /*6690*/  VIADD R17, R121, 0xffffff35 ;  /* 0xffffff3579117836 */ /* 0x010fe20000000000 */
[----:B------:R-:W-:Y:S01]  /*66a0*/  ISETP.GE.U32.AND P3, PT, R30, 0x7fffff15, PT ;  /* 0x7fffff151e00780c */ /* 0x000fe20003f66070 */
[----:B------:R3:W-:Y:S01]  /*66b0*/  LDGSTS.E [R18+0x18008], desc[UR16][R32.64], !P4 ;  /* 0x1800800020127fae */ /* 0x0007e2000e121850 */
[----:B------:R-:W-:Y:S01]  /*66c0*/  VIADD R121, R139, 0xffffff32 ;  /* 0xffffff328b797836 */ /* 0x000fe20000000000 */
[----:B------:R-:W-:Y:S01]  /*66d0*/  ISETP.GE.U32.AND P4, PT, R31, 0x7fffff14, PT ;  /* 0x7fffff141f00780c */ /* 0x000fe20003f86070 */
[----:B------:R-:W-:Y:S01]  /*66e0*/  IMAD.WIDE R40, R15, 0x4, R40 ;  /* 0x000000040f287825 */ /* 0x000fe200078e0228 */
[----:B------:R-:W-:Y:S01]  /*66f0*/  ISETP.GE.U32.AND P2, PT, R17, 0x7fffff16, PT ;  /* 0x7fffff161100780c */ /* 0x000fe20003f46070 */
[----:B------:R-:W4:Y:S01]  /*6700*/  LDC R30, c[0x0][0x230] ;  /* 0x00008c00ff1e7b82 */ /* 0x000f220000000800 */
[----:B------:R-:W-:Y:S01]  /*6710*/  LDGSTS.E [R18+0x1800c], desc[UR16][R34.64], !P5 ;  /* 0x1800c00022127fae */ /* 0x000fe2000e921850 */
[----:B------:R-:W-:Y:S01]  /*6720*/  ISETP.GE.U32.AND P5, PT, R121, 0x7fffff13, PT ;  /* 0x7fffff137900780c */ /* 0x000fe20003fa6070 */
[----:B------:R-:W-:-:S02]  /*6730*/  IMAD.WIDE R42, R15, 0x4, R42 ;  /* 0x000000040f2a7825 */ /* 0x000fc400078e022a */
[----:B------:R-:W-:Y:S01]  /*6740*/  LDGSTS.E [R19+0x18000], desc[UR16][R36.64], !P0 ;  /* 0x1800000024137fae */ /* 0x000fe2000c121850 */
[----:B------:R-:W-:Y:S01]  /*6750*/  ISETP.GE.AND P0, PT, R5, R182, PT ;  /* 0x000000b60500720c */ /* 0x000fe20003f06270 */
[----:B------:R-:W-:Y:S01]  /*6760*/  VIADD R17, R133, 0xffffff31 ;  /* 0xffffff3185117836 */ /* 0x000fe20000000000 */
[----:B---3--:R-:W3:Y:S01]  /*6770*/  LDC R32, c[0x0][0x230] ;  /* 0x00008c00ff207b82 */ /* 0x008ee20000000800 */
[----:B------:R5:W-:Y:S01]  /*6780*/  LDGSTS.E [R19+0x18004], desc[UR16][R38.64], !P1 ;  /* 0x1800400026137fae */ /* 0x000be2000c921850 */
[----:B------:R-:W-:Y:S02]  /*6790*/  IMAD.WIDE R44, R15, 0x4, R44 ;  /* 0x000000040f2c7825 */ /* 0x000fe400078e022c */
[----:B------:R-:W-:Y:S01]  /*67a0*/  ISETP.GE.U32.AND P6, PT, R17, 0x7fffff12, PT ;  /* 0x7fffff121100780c */ /* 0x000fe20003fc6070 */
[----:B------:R1:W-:Y:S01]  /*67b0*/  LDGSTS.E [R19+0x18008], desc[UR16][R40.64], !P2 ;  /* 0x1800800028137fae */ /* 0x0003e2000d121850 */
[----:B------:R-:W-:Y:S02]  /*67c0*/  IMAD.WIDE R46, R15, 0x4, R46 ;  /* 0x000000040f2e7825 */ /* 0x000fe400078e022e */
[----:B------:R-:W3:Y:S01]  /*67d0*/  LDC R33, c[0x0][0x230] ;  /* 0x00008c00ff217b82 */ /* 0x000ee20000000800 */
[----:B------:R3:W-:Y:S01]  /*67e0*/  LDGSTS.E [R19+0x1800c], desc[UR16][R42.64], !P3 ;  /* 0x1800c0002a137fae */ /* 0x0007e2000d921850 */
[----:B--2---:R-:W-:-:S02]  /*67f0*/  VIADD R17, R127, 0xffffff30 ;  /* 0xffffff307f117836 */ /* 0x004fc40000000000 */
[----:B------:R-:W-:Y:S01]  /*6800*/  IMAD.WIDE R48, R15, 0x4, R48 ;  /* 0x000000040f307825 */ /* 0x000fe200078e0230 */
[----:B------:R2:W-:Y:S01]  /*6810*/  LDGSTS.E [R24+0x18000], desc[UR16][R44.64], !P4 ;  /* 0x180000002c187fae */ /* 0x0005e2000e121850 */
[----:B-----5:R-:W-:Y:S02]  /*6820*/  CS2R R38, SRZ ;  /* 0x0000000000267805 */ /* 0x020fe4000001ff00 */
[----:B------:R-:W-:Y:S01]  /*6830*/  ISETP.GE.U32.AND P1, PT, R17, 0x7fffff11, PT ;  /* 0x7fffff111100780c */ /* 0x000fe20003f26070 */
[----:B------:R-:W5:Y:S01]  /*6840*/  LDC R31, c[0x0][0x230] ;  /* 0x00008c00ff1f7b82 */ /* 0x000f620000000800 */
[----:B------:R2:W-:Y:S01]  /*6850*/  LDGSTS.E [R24+0x18004], desc[UR16][R46.64], !P5 ;  /* 0x180040002e187fae */ /* 0x0005e2000e921850 */
[----:B-1----:R-:W-:Y:S01]  /*6860*/  VIADD R18, R135, 0xffffff2f ;  /* 0xffffff2f87127836 */ /* 0x002fe20000000000 */
[----:B------:R-:W-:Y:S01]  /*6870*/  CS2R R40, SRZ ;  /* 0x0000000000287805 */ /* 0x000fe2000001ff00 */
[----:B----4-:R-:W-:Y:S01]  /*6880*/  VIADD R17, R30, 0xffffff2e ;  /* 0xffffff2e1e117836 */ /* 0x010fe20000000000 */
[----:B------:R1:W-:Y:S01]  /*6890*/  LDGSTS.E [R24+0x18008], desc[UR16][R48.64], !P6 ;  /* 0x1800800030187fae */ /* 0x0003e2000f121850 */
[----:B------:R-:W-:Y:S01]  /*68a0*/  IMAD.WIDE R50, R15, 0x4, R50 ;  /* 0x000000040f327825 */ /* 0x000fe200078e0232 */
[----:B------:R-:W-:Y:S01]  /*68b0*/  ISETP.GE.U32.AND P2, PT, R18, 0x7fffff10, PT ;  /* 0x7fffff101200780c */ /* 0x000fe20003f46070 */
[----:B------:R-:W4:Y:S01]  /*68c0*/  LDC R34, c[0x0][0x230] ;  /* 0x00008c00ff227b82 */ /* 0x000f220000000800 */
[----:B------:R-:W-:Y:S01]  /*68d0*/  ISETP.GE.U32.AND P3, PT, R17, 0x7fffff0f, PT ;  /* 0x7fffff0f1100780c */ /* 0x000fe20003f66070 */
[----:B---3--:R-:W-:Y:S01]  /*68e0*/  VIADD R19, R32, 0xffffff2c ;  /* 0xffffff2c20137836 */ /* 0x008fe20000000000 */
[----:B------:R-:W-:Y:S01]  /*68f0*/  CS2R R42, SRZ ;  /* 0x00000000002a7805 */ /* 0x000fe2000001ff00 */
[----:B------:R3:W-:Y:S01]  /*6900*/  LDGSTS.E [R24+0x1800c], desc[UR16][R50.64], !P1 ;  /* 0x1800c00032187fae */ /* 0x0007e2000c921850 */
[----:B------:R-:W-:Y:S01]  /*6910*/  IMAD.WIDE R52, R15, 0x4, R52 ;  /* 0x000000040f347825 */ /* 0x000fe200078e0234 */
[----:B--2---:R-:W-:-:S02]  /*6920*/  CS2R R44, SRZ ;  /* 0x00000000002c7805 */ /* 0x004fc4000001ff00 */
[----:B------:R-:W-:Y:S01]  /*6930*/  ISETP.GE.U32.AND P5, PT, R19, 0x7fffff0d, PT ;  /* 0x7fffff0d1300780c */ /* 0x000fe20003fa6070 */
[----:B------:R-:W2:Y:S01]  /*6940*/  LDC R35, c[0x0][0x230] ;  /* 0x00008c00ff237b82 */ /* 0x000ea20000000800 */
[----:B------:R-:W-:Y:S01]  /*6950*/  VIADD R30, R33, 0xffffff2b ;  /* 0xffffff2b211e7836 */ /* 0x000fe20000000000 */
[----:B------:R-:W-:Y:S01]  /*6960*/  CS2R R46, SRZ ;  /* 0x00000000002e7805 */ /* 0x000fe2000001ff00 */
[C---:B------:R-:W-:Y:S01]  /*6970*/  IMAD.WIDE R54, R15.reuse, 0x4, R54 ;  /* 0x000000040f367825 */ /* 0x040fe200078e0236 */
[----:B------:R4:W-:Y:S01]  /*6980*/  LDGSTS.E [R25+0x18000], desc[UR16][R52.64], !P2 ;  /* 0x1800000034197fae */ /* 0x0009e2000d121850 */
[----:B-1----:R-:W-:Y:S02]  /*6990*/  CS2R R48, SRZ ;  /* 0x0000000000307805 */ /* 0x002fe4000001ff00 */
[----:B------:R-:W-:Y:S01]  /*69a0*/  ISETP.GE.U32.AND P6, PT, R30, 0x7fffff0c, PT ;  /* 0x7fffff0c1e00780c */ /* 0x000fe20003fc6070 */
[----:B------:R-:W-:Y:S01]  /*69b0*/  IMAD.WIDE R56, R15, 0x4, R56 ;  /* 0x000000040f387825 */ /* 0x000fe200078e0238 */
[----:B------:R-:W1:Y:S01]  /*69c0*/  LDC R19, c[0x0][0x230] ;  /* 0x00008c00ff137b82 */ /* 0x000e620000000800 */
[----:B------:R4:W-:Y:S01]  /*69d0*/  LDGSTS.E [R25+0x18004], desc[UR16][R54.64], !P3 ;  /* 0x1800400036197fae */ /* 0x0009e2000d921850 */
[----:B---3--:R-:W-:Y:S01]  /*69e0*/  CS2R R50, SRZ ;  /* 0x0000000000327805 */ /* 0x008fe2000001ff00 */
[----:B-----5:R-:W-:-:S02]  /*69f0*/  VIADD R18, R31, 0xffffff2d ;  /* 0xffffff2d1f127836 */ /* 0x020fc40000000000 */
[----:B------:R-:W-:-:S03]  /*6a00*/  IMAD.WIDE R58, R15, 0x4, R58 ;  /* 0x000000040f3a7825 */ /* 0x000fc600078e023a */
[----:B------:R-:W3:Y:S01]  /*6a10*/  LDC R36, c[0x0][0x230] ;  /* 0x00008c00ff247b82 */ /* 0x000ee20000000800 */
[----:B----4-:R-:W-:Y:S01]  /*6a20*/  VIADD R17, R34, 0xffffff2a ;  /* 0xffffff2a22117836 */ /* 0x010fe20000000000 */
[----:B------:R-:W-:Y:S01]  /*6a30*/  ISETP.GE.U32.AND P4, PT, R18, 0x7fffff0e, PT ;  /* 0x7fffff0e1200780c */ /* 0x000fe20003f86070 */
[----:B------:R-:W-:Y:S01]  /*6a40*/  IMAD.WIDE R60, R15, 0x4, R60 ;  /* 0x000000040f3c7825 */ /* 0x000fe200078e023c */
[----:B------:R-:W-:Y:S02]  /*6a50*/  CS2R R52, SRZ ;  /* 0x0000000000347805 */ /* 0x000fe4000001ff00 */
[----:B------:R-:W-:Y:S02]  /*6a60*/  CS2R R54, SRZ ;  /* 0x0000000000367805 */ /* 0x000fe4000001ff00 */
[----:B------:R-:W-:Y:S01]  /*6a70*/  ISETP.GE.U32.AND P1, PT, R17, 0x7fffff0b, PT ;  /* 0x7fffff0b1100780c */ /* 0x000fe20003f26070 */
[----:B------:R-:W-:Y:S01]  /*6a80*/  IMAD.WIDE R62, R15, 0x4, R62 ;  /* 0x000000040f3e7825 */ /* 0x000fe200078e023e */
[----:B------:R-:W4:Y:S03]  /*6a90*/  LDC R30, c[0x0][0x230] ;  /* 0x00008c00ff1e7b82 */ /* 0x000f260000000800 */
[----:B--2---:R-:W-:Y:S01]  /*6aa0*/  VIADD R17, R35, 0xffffff29 ;  /* 0xffffff2923117836 */ /* 0x004fe20000000000 */
[----:B------:R-:W-:Y:S01]  /*6ab0*/  CS2R R34, SRZ ;  /* 0x0000000000227805 */ /* 0x000fe2000001ff00 */
        /* <DEDUP_REMOVED lines=8> */
[----:B------:R-:W5:Y:S01]  /*6b40*/  LDC R24, c[0x0][0x230] ;  /* 0x00008c00ff187b82 */ /* 0x000f620000000800 */
[----:B---3--:R-:W-:Y:S01]  /*6b50*/  VIADD R18, R36, 0xffffff28 ;  /* 0xffffff2824127836 */ /* 0x008fe20000000000 */
[----:B------:R3:W-:Y:S01]  /*6b60*/  LDGSTS.E [R26+0x18000], desc[UR16][R60.64], !P6 ;  /* 0x180000003c1a7fae */ /* 0x0007e2000f121850 */
[C---:B------:R-:W-:Y:S01]  /*6b70*/  IMAD.WIDE R68, R15.reuse, 0x4, R68 ;  /* 0x000000040f447825 */ /* 0x040fe200078e0244 */
[----:B--2---:R-:W-:Y:S02]  /*6b80*/  CS2R R56, SRZ ;  /* 0x0000000000387805 */ /* 0x004fe4000001ff00 */
[----:B------:R-:W-:Y:S02]  /*6b90*/  CS2R R36, SRZ ;  /* 0x0000000000247805 */ /* 0x000fe4000001ff00 */
[----:B------:R-:W-:Y:S01]  /*6ba0*/  ISETP.GE.U32.AND P3, PT, R18, 0x7fffff09, PT ;  /* 0x7fffff091200780c */ /* 0x000fe20003f66070 */
[----:B------:R2:W-:Y:S01]  /*6bb0*/  LDGSTS.E [R26+0x18004], desc[UR16][R62.64], !P1 ;  /* 0x180040003e1a7fae */ /* 0x0005e2000c921850 */
[----:B------:R-:W2:Y:S01]  /*6bc0*/  LDC R32, c[0x0][0x230] ;  /* 0x00008c00ff207b82 */ /* 0x000ea20000000800 */
[----:B----4-:R-:W-:Y:S01]  /*6bd0*/  VIADD R18, R30, 0xffffff26 ;  /* 0xffffff261e127836 */ /* 0x010fe20000000000 */
[----:B------:R-:W-:Y:S01]  /*6be0*/  ISETP.GE.AND P1, PT, R4, R29, PT ;  /* 0x0000001d0400720c */ /* 0x000fe20003f26270 */
[----:B------:R4:W-:Y:S01]  /*6bf0*/  LDGSTS.E [R26+0x18008], desc[UR16][R64.64], !P2 ;  /* 0x18008000401a7fae */ /* 0x0009e2000d121850 */
[----:B------:R-:W-:Y:S01]  /*6c00*/  IMAD.WIDE R70, R15, 0x4, R70 ;  /* 0x000000040f467825 */ /* 0x000fe200078e0246 */
[----:B-1----:R-:W-:-:S02]  /*6c10*/  CS2R R58, SRZ ;  /* 0x00000000003a7805 */ /* 0x002fc4000001ff00 */
[----:B------:R-:W-:Y:S02]  /*6c20*/  ISETP.GE.U32.AND P5, PT, R18, 0x7fffff07, PT ;  /* 0x7fffff071200780c */ /* 0x000fe40003fa6070 */
[----:B---3--:R-:W-:Y:S01]  /*6c30*/  CS2R R60, SRZ ;  /* 0x00000000003c7805 */ /* 0x008fe2000001ff00 */
[----:B------:R-:W1:Y:S01]  /*6c40*/  LDC R19, c[0x0][0x230] ;  /* 0x00008c00ff137b82 */ /* 0x000e620000000800 */
[----:B-----5:R-:W-:Y:S01]  /*6c50*/  VIADD R17, R31, 0xffffff25 ;  /* 0xffffff251f117836 */ /* 0x020fe20000000000 */
[----:B------:R-:W-:Y:S01]  /*6c60*/  CS2R R30, SRZ ;  /* 0x00000000001e7805 */ /* 0x000fe2000001ff00 */
[----:B------:R3:W-:Y:S01]  /*6c70*/  LDGSTS.E [R26+0x1800c], desc[UR16][R66.64], !P3 ;  /* 0x1800c000421a7fae */ /* 0x0007e2000d921850 */
[----:B------:R-:W-:Y:S01]  /*6c80*/  IMAD.WIDE R72, R15, 0x4, R72 ;  /* 0x000000040f487825 */ /* 0x000fe200078e0248 */
[----:B--2---:R-:W-:Y:S02]  /*6c90*/  CS2R R62, SRZ ;  /* 0x00000000003e7805 */ /* 0x004fe4000001ff00 */
[----:B------:R-:W-:Y:S01]  /*6ca0*/  ISETP.GE.U32.AND P6, PT, R17, 0x7fffff06, PT ;  /* 0x7fffff061100780c */ /* 0x000fe20003fc6070 */
[----:B------:R2:W-:Y:S01]  /*6cb0*/  LDGSTS.E [R27+0x18000], desc[UR16][R68.64], !P4 ;  /* 0x18000000441b7fae */ /* 0x0005e2000e121850 */
[----:B------:R-:W5:Y:S01]  /*6cc0*/  LDC R25, c[0x0][0x230] ;  /* 0x00008c00ff197b82 */ /* 0x000f620000000800 */
[----:B------:R-:W-:Y:S01]  /*6cd0*/  VIADD R17, R24, 0xffffff24 ;  /* 0xffffff2418117836 */ /* 0x000fe20000000000 */
[----:B----4-:R-:W-:Y:S01]  /*6ce0*/  CS2R R64, SRZ ;  /* 0x0000000000407805 */ /* 0x010fe2000001ff00 */
[----:B------:R4:W-:Y:S01]  /*6cf0*/  LDGSTS.E [R27+0x18004], desc[UR16][R70.64], !P5 ;  /* 0x18004000461b7fae */ /* 0x0009e2000e921850 */
[----:B------:R-:W-:Y:S01]  /*6d00*/  ISETP.GT.AND P5, PT, R21, 0xdf, PT ;  /* 0x000000df1500780c */ /* 0x000fe20003fa4270 */
[----:B------:R-:W-:Y:S01]  /*6d10*/  IMAD.WIDE R74, R15, 0x4, R74 ;  /* 0x000000040f4a7825 */ /* 0x000fe200078e024a */
[----:B------:R-:W-:-:S02]  /*6d20*/  ISETP.GE.U32.AND P4, PT, R17, 0x7fffff05, PT ;  /* 0x7fffff051100780c */ /* 0x000fc40003f86070 */
[----:B---3--:R-:W-:Y:S01]  /*6d30*/  CS2R R66, SRZ ;  /* 0x0000000000427805 */ /* 0x008fe2000001ff00 */
[----:B------:R-:W3:Y:S01]  /*6d40*/  LDC R121, c[0x0][0x230] ;  /* 0x00008c00ff797b82 */ /* 0x000ee20000000800 */
[----:B------:R-:W-:Y:S01]  /*6d50*/  VIADD R18, R32, 0xffffff23 ;  /* 0xffffff2320127836 */ /* 0x000fe20000000000 */
[----:B------:R-:W-:Y:S01]  /*6d60*/  CS2R R32, SRZ ;  /* 0x0000000000207805 */ /* 0x000fe2000001ff00 */
[----:B------:R5:W-:Y:S01]  /*6d70*/  LDGSTS.E [R27+0x18008], desc[UR16][R72.64], !P6 ;  /* 0x18008000481b7fae */ /* 0x000be2000f121850 */
[----:B------:R-:W-:Y:S01]  /*6d80*/  IMAD.WIDE R76, R15, 0x4, R76 ;  /* 0x000000040f4c7825 */ /* 0x000fe200078e024c */
[----:B--2---:R-:W-:Y:S02]  /*6d90*/  CS2R R68, SRZ ;  /* 0x0000000000447805 */ /* 0x004fe4000001ff00 */
[----:B------:R-:W-:Y:S02]  /*6da0*/  ISETP.GE.U32.AND P2, PT, R18, 0x7fffff04, PT ;  /* 0x7fffff041200780c */ /* 0x000fe40003f46070 */
[----:B----4-:R-:W-:Y:S01]  /*6db0*/  CS2R R70, SRZ ;  /* 0x0000000000467805 */ /* 0x010fe2000001ff00 */
[----:B-1----:R-:W-:Y:S01]  /*6dc0*/  VIADD R17, R19, 0xffffff22 ;  /* 0xffffff2213117836 */ /* 0x002fe20000000000 */
[----:B------:R-:W-:Y:S01]  /*6dd0*/  SEL R19, RZ, 0x4, P1 ;  /* 0x00000004ff137807 */ /* 0x000fe20000800000 */
[----:B------:R-:W-:Y:S01]  /*6de0*/  IMAD.WIDE R78, R15, 0x4, R78 ;  /* 0x000000040f4e7825 */ /* 0x000fe200078e024e */
[----:B------:R1:W-:Y:S02]  /*6df0*/  LDGSTS.E [R27+0x1800c], desc[UR16][R74.64], !P4 ;  /* 0x1800c0004a1b7fae */ /* 0x0003e4000e121850 */
[----:B------:R-:W-:Y:S01]  /*6e00*/  ISETP.GE.U32.AND P1, PT, R17, 0x7fffff03, PT ;  /* 0x7fffff031100780c */ /* 0x000fe20003f26070 */
[----:B------:R-:W-:Y:S01]  /*6e10*/  IMAD.WIDE R80, R15, 0x4, R80 ;  /* 0x000000040f507825 */ /* 0x000fe200078e0250 */
[----:B------:R-:W2:Y:S01]  /*6e20*/  S2R R17, SR_TID.X ;  /* 0x0000000000117919 */ /* 0x000ea20000002100 */
[----:B------:R-:W-:-:S02]  /*6e30*/  SEL R19, R19, RZ, P5 ;  /* 0x000000ff13137207 */ /* 0x000fc40002800000 */
[----:B-----5:R-:W-:Y:S01]  /*6e40*/  CS2R R72, SRZ ;  /* 0x0000000000487805 */ /* 0x020fe2000001ff00 */
[----:B------:R-:W-:Y:S01]  /*6e50*/  VIADD R18, R25, 0xffffff21 ;  /* 0xffffff2119127836 */ /* 0x000fe20000000000 */
[----:B------:R4:W-:Y:S01]  /*6e60*/  LDGSTS.E [R28+0x18000], desc[UR16][R76.64], !P2 ;  /* 0x180000004c1c7fae */ /* 0x0009e2000d121850 */
[----:B------:R-:W-:Y:S01]  /*6e70*/  ISETP.NE.U32.AND P6, PT, R19, RZ, PT ;  /* 0x000000ff1300720c */ /* 0x000fe20003fc5070 */
[----:B------:R-:W-:Y:S01]  /*6e80*/  IMAD.WIDE R82, R15, 0x4, R82 ;  /* 0x000000040f527825 */ /* 0x000fe200078e0252 */
[----:B------:R-:W-:Y:S02]  /*6e90*/  CS2R R24, SRZ ;  /* 0x0000000000187805 */ /* 0x000fe4000001ff00 */
[----:B------:R-:W-:Y:S02]  /*6ea0*/  ISETP.GE.U32.AND P3, PT, R18, 0x7fffff02, PT ;  /* 0x7fffff021200780c */ /* 0x000fe40003f66070 */
[----:B-1----:R-:W-:Y:S01]  /*6eb0*/  CS2R R74, SRZ ;  /* 0x00000000004a7805 */ /* 0x002fe2000001ff00 */
[----:B---3--:R-:W-:Y:S01]  /*6ec0*/  VIADD R121, R121, 0xffffff20 ;  /* 0xffffff2079797836 */ /* 0x008fe20000000000 */
[----:B------:R1:W-:Y:S01]  /*6ed0*/  LDGSTS.E [R28+0x18004], desc[UR16][R78.64], !P1 ;  /* 0x180040004e1c7fae */ /* 0x0003e2000c921850 */
[----:B------:R-:W-:Y:S01]  /*6ee0*/  IMAD.WIDE R84, R16, 0x4, R84 ;  /* 0x0000000410547825 */ /* 0x000fe200078e0254 */
[----:B------:R-:W-:-:S02]  /*6ef0*/  ISETP.GE.AND P1, PT, R21, 0x20, PT ;  /* 0x000000201500780c */ /* 0x000fc40003f26270 */
[----:B------:R-:W-:Y:S02]  /*6f00*/  CS2R R26, SRZ ;  /* 0x00000000001a7805 */ /* 0x000fe4000001ff00 */
[----:B------:R-:W-:Y:S01]  /*6f10*/  ISETP.GE.U32.AND P5, PT, R121, 0x7fffff01, PT ;  /* 0x7fffff017900780c */ /* 0x000fe20003fa6070 */
[----:B------:R-:W-:Y:S01]  /*6f20*/  IMAD.WIDE R148, R16, 0x4, R148 ;  /* 0x0000000410947825 */ /* 0x000fe200078e0294 */
[----:B----4-:R-:W-:-:S03]  /*6f30*/  CS2R R76, SRZ ;  /* 0x00000000004c7805 */ /* 0x010fc6000001ff00 */
[C---:B------:R-:W-:Y:S01]  /*6f40*/  IMAD.WIDE R152, R16.reuse, 0x4, R152 ;  /* 0x0000000410987825 */ /* 0x040fe200078e0298 */
[----:B------:R3:W-:Y:S01]  /*6f50*/  LDGSTS.E [R28+0x18008], desc[UR16][R80.64], !P3 ;  /* 0x18008000501c7fae */ /* 0x0007e2000d921850 */
[----:B-1----:R-:W-:Y:S02]  /*6f60*/  CS2R R78, SRZ ;  /* 0x00000000004e7805 */ /* 0x002fe4000001ff00 */
[----:B------:R-:W-:-:S04]  /*6f70*/  IMAD.WIDE R156, R16, 0x4, R156 ;  /* 0x00000004109c7825 */ /* 0x000fc800078e029c */
[----:B------:R1:W-:Y:S01]  /*6f80*/  LDGSTS.E [R28+0x1800c], desc[UR16][R82.64], !P5 ;  /* 0x1800c000521c7fae */ /* 0x0003e2000e921850 */
[----:B------:R-:W-:-:S03]  /*6f90*/  IMAD.WIDE R160, R16, 0x4, R160 ;  /* 0x0000000410a07825 */ /* 0x000fc600078e02a0 */
[----:B------:R-:W0:Y:S01]  /*6fa0*/  LDGDEPBAR ;  /* 0x00000000000079af */ /* 0x000e220000000000 */
[C---:B------:R-:W-:Y:S01]  /*6fb0*/  IMAD.WIDE R164, R16.reuse, 0x4, R164 ;  /* 0x0000000410a47825 */ /* 0x040fe200078e02a4 */
[----:B---3--:R-:W-:Y:S02]  /*6fc0*/  CS2R R80, SRZ ;  /* 0x0000000000507805 */ /* 0x008fe4000001ff00 */
[----:B------:R3:W-:Y:S01]  /*6fd0*/  LDGSTS.E [R123+0x2c000], desc[UR16][R84.64], P6 ;  /* 0x2c000000547b7fae */ /* 0x0007e2000b121850 */
[----:B------:R-:W-:-:S03]  /*6fe0*/  IMAD.WIDE R168, R16, 0x4, R168 ;  /* 0x0000000410a87825 */ /* 0x000fc600078e02a8 */
[----:B------:R-:W-:Y:S01]  /*6ff0*/  LDGSTS.E [R123+0x2c400], desc[UR16][R148.64], P6 ;  /* 0x2c400000947b7fae */ /* 0x000fe2000b121850 */
[----:B------:R-:W-:Y:S01]  /*7000*/  VIADD R18, R2, 0x1 ;  /* 0x0000000102127836 */ /* 0x000fe20000000000 */
[----:B-1----:R-:W-:Y:S01]  /*7010*/  CS2R R82, SRZ ;  /* 0x0000000000527805 */ /* 0x002fe2000001ff00 */
[----:B------:R-:W-:Y:S01]  /*7020*/  IMAD.WIDE R172, R16, 0x4, R172 ;  /* 0x0000000410ac7825 */ /* 0x000fe200078e02ac */
[----:B------:R-:W-:Y:S01]  /*7030*/  LDGSTS.E [R123+0x2c800], desc[UR16][R152.64], P6 ;  /* 0x2c800000987b7fae */ /* 0x000fe2000b121850 */
[----:B------:R-:W-:Y:S02]  /*7040*/  CS2R R28, SRZ ;  /* 0x00000000001c7805 */ /* 0x000fe4000001ff00 */
[----:B------:R-:W-:Y:S01]  /*7050*/  ISETP.LT.AND P4, PT, R18, R183, !P0 ;  /* 0x000000b71200720c */ /* 0x000fe20004781270 */
[----:B------:R-:W-:Y:S01]  /*7060*/  IMAD.WIDE R86, R16, 0x4, R86 ;  /* 0x0000000410567825 */ /* 0x000fe200078e0256 */
[----:B------:R-:W-:Y:S01]  /*7070*/  LDGSTS.E [R123+0x2cc00], desc[UR16][R156.64], P6 ;  /* 0x2cc000009c7b7fae */ /* 0x000fe2000b121850 */
[----:B---3--:R-:W-:-:S02]  /*7080*/  CS2R R84, SRZ ;  /* 0x0000000000547805 */ /* 0x008fc4000001ff00 */
[C---:B------:R-:W-:Y:S01]  /*7090*/  IMAD.WIDE R150, R16.reuse, 0x4, R150 ;  /* 0x0000000410967825 */ /* 0x040fe200078e0296 */
[----:B------:R-:W-:Y:S03]  /*70a0*/  LDGSTS.E [R123+0x2d000], desc[UR16][R160.64], P6 ;  /* 0x2d000000a07b7fae */ /* 0x000fe6000b121850 */
[C---:B------:R-:W-:Y:S01]  /*70b0*/  IMAD.WIDE R154, R16.reuse, 0x4, R154 ;  /* 0x00000004109a7825 */ /* 0x040fe200078e029a */
[----:B------:R-:W-:Y:S03]  /*70c0*/  LDGSTS.E [R123+0x2d400], desc[UR16][R164.64], P6 ;  /* 0x2d400000a47b7fae */ /* 0x000fe6000b121850 */
[C---:B------:R-:W-:Y:S01]  /*70d0*/  IMAD.WIDE R158, R16.reuse, 0x4, R158 ;  /* 0x00000004109e7825 */ /* 0x040fe200078e029e */
[----:B------:R-:W-:Y:S03]  /*70e0*/  LDGSTS.E [R123+0x2d800], desc[UR16][R168.64], P6 ;  /* 0x2d800000a87b7fae */ /* 0x000fe6000b121850 */
[----:B------:R-:W-:Y:S01]  /*70f0*/  IMAD.WIDE R162, R16, 0x4, R162 ;  /* 0x0000000410a27825 */ /* 0x000fe200078e02a2 */
[----:B------:R-:W-:Y:S03]  /*7100*/  LDGSTS.E [R123+0x2dc00], desc[UR16][R172.64], P6 ;  /* 0x2dc00000ac7b7fae */ /* 0x000fe6000b121850 */
[----:B------:R-:W-:Y:S01]  /*7110*/  VIADD R18, R2, 0x2 ;  /* 0x0000000202127836 */ /* 0x000fe20000000000 */
[----:B------:R1:W-:Y:S01]  /*7120*/  LDGSTS.E [R125+0x2c200], desc[UR16][R86.64], P6 ;  /* 0x2c200000567d7fae */ /* 0x0003e2000b121850 */
[----:B------:R-:W-:-:S03]  /*7130*/  IMAD.WIDE R166, R16, 0x4, R166 ;  /* 0x0000000410a67825 */ /* 0x000fc600078e02a6 */
[----:B------:R3:W-:Y:S01]  /*7140*/  LDGSTS.E [R125+0x2c600], desc[UR16][R150.64], P6 ;  /* 0x2c600000967d7fae */ /* 0x0007e2000b121850 */
[----:B------:R-:W-:Y:S01]  /*7150*/  IMAD.WIDE R170, R16, 0x4, R170 ;  /* 0x0000000410aa7825 */ /* 0x000fe200078e02aa */
[----:B------:R-:W-:Y:S02]  /*7160*/  ISETP.LT.AND P2, PT, R18, R183, !P0 ;  /* 0x000000b71200720c */ /* 0x000fe40004741270 */
[----:B------:R3:W-:Y:S01]  /*7170*/  LDGSTS.E [R125+0x2ca00], desc[UR16][R154.64], P6 ;  /* 0x2ca000009a7d7fae */ /* 0x0007e2000b121850 */
[----:B------:R-:W-:-:S03]  /*7180*/  IMAD.WIDE R174, R16, 0x4, R174 ;  /* 0x0000000410ae7825 */ /* 0x000fc600078e02ae */
[----:B------:R3:W-:Y:S01]  /*7190*/  LDGSTS.E [R125+0x2ce00], desc[UR16][R158.64], P6 ;  /* 0x2ce000009e7d7fae */ /* 0x0007e2000b121850 */
[C---:B--2---:R-:W-:Y:S01]  /*71a0*/  IMAD.SHL.U32 R18, R17.reuse, 0x10, RZ ;  /* 0x0000001011127824 */ /* 0x044fe200078e00ff */
[----:B-1----:R-:W-:Y:S01]  /*71b0*/  CS2R R86, SRZ ;  /* 0x0000000000567805 */ /* 0x002fe2000001ff00 */
[----:B------:R-:W-:Y:S01]  /*71c0*/  IMAD.SHL.U32 R19, R17, 0x40, RZ ;  /* 0x0000004011137824 */ /* 0x000fe200078e00ff */
[----:B------:R3:W-:Y:S02]  /*71d0*/  LDGSTS.E [R125+0x2d200], desc[UR16][R162.64], P6 ;  /* 0x2d200000a27d7fae */ /* 0x0007e4000b121850 */
[----:B------:R-:W-:Y:S02]  /*71e0*/  LOP3.LUT R18, R18, 0xf0, RZ, 0xc0, !PT ;  /* 0x000000f012127812 */ /* 0x000fe400078ec0ff */
[----:B------:R3:W-:Y:S01]  /*71f0*/  LDGSTS.E [R125+0x2d600], desc[UR16][R166.64], P6 ;  /* 0x2d600000a67d7fae */ /* 0x0007e2000b121850 */
[----:B------:R-:W-:-:S03]  /*7200*/  LOP3.LUT R19, R19, 0x400, RZ, 0xc0, !PT ;  /* 0x0000040013137812 */ /* 0x000fc600078ec0ff */
[----:B------:R3:W-:Y:S04]  /*7210*/  LDGSTS.E [R125+0x2da00], desc[UR16][R170.64], P6 ;  /* 0x2da00000aa7d7fae */ /* 0x0007e8000b121850 */
[----:B------:R3:W-:Y:S04]  /*7220*/  LDGSTS.E [R125+0x2de00], desc[UR16][R174.64], P6 ;  /* 0x2de00000ae7d7fae */ /* 0x0007e8000b121850 */
[----:B------:R-:W0:Y:S01]  /*7230*/  LDGDEPBAR ;  /* 0x00000000000079af */ /* 0x000e220000000000 */
[----:B------:R-:W-:Y:S05]  /*7240*/  @!P1 BRA `(.L_x_0) ;  /* 0x0000002400409947 */ /* 0x000fea0003800000 */
[----:B------:R-:W-:Y:S01]  /*7250*/  SHF.R.S32.HI R188, RZ, 0x1f, R20 ;  /* 0x0000001fffbc7819 */ /* 0x000fe20000011414 */
[----:B------:R-:W1:Y:S01]  /*7260*/  LDC.64 R24, c[0x0][0x218] ;  /* 0x00008600ff187b82 */ /* 0x000e620000000a00 */
[C---:B------:R-:W-:Y:S01]  /*7270*/  IADD3 R143, P3, R20.reuse, R119, RZ ;  /* 0x00000077148f7210 */ /* 0x040fe20007f7e0ff */
[----:B---3--:R-:W-:Y:S01]  /*7280*/  IMAD.MOV.U32 R158, RZ, RZ, RZ ;  /* 0x000000ffff9e7224 */ /* 0x008fe200078e00ff */
[C---:B------:R-:W-:Y:S02]  /*7290*/  IADD3 R139, P5, R20.reuse, R117, RZ ;  /* 0x00000075148b7210 */ /* 0x040fe40007fbe0ff */
[----:B------:R-:W-:Y:S02]  /*72a0*/  CS2R R56, SRZ ;  /* 0x0000000000387805 */ /* 0x000fe4000001ff00 */
[----:B------:R-:W-:Y:S02]  /*72b0*/  IADD3 R135, P6, R20, R115, RZ ;  /* 0x0000007314877210 */ /* 0x000fe40007fde0ff */
[----:B------:R-:W-:-:S02]  /*72c0*/  CS2R R58, SRZ ;  /* 0x00000000003a7805 */ /* 0x000fc4000001ff00 */
[-C--:B------:R-:W-:Y:S01]  /*72d0*/  LEA.HI.X.SX32 R218, R119, R188.reuse, 0x1, P3 ;  /* 0x000000bc77da7211 */ /* 0x080fe200018f0eff */
[----:B------:R-:W2:Y:S01]  /*72e0*/  LDC.64 R26, c[0x0][0x210] ;  /* 0x00008400ff1a7b82 */ /* 0x000ea20000000a00 */
[C---:B------:R-:W-:Y:S02]  /*72f0*/  IADD3 R131, P1, R20.reuse, R113, RZ ;  /* 0x0000007114837210 */ /* 0x040fe40007f3e0ff */
[----:B------:R-:W-:Y:S02]  /*7300*/  CS2R R60, SRZ ;  /* 0x00000000003c7805 */ /* 0x000fe4000001ff00 */
[----:B------:R-:W-:Y:S02]  /*7310*/  IADD3 R127, P3, R20, R111, RZ ;  /* 0x0000006f147f7210 */ /* 0x000fe40007f7e0ff */
[----:B------:R-:W-:Y:S02]  /*7320*/  CS2R R62, SRZ ;  /* 0x00000000003e7805 */ /* 0x000fe4000001ff00 */
[----:B------:R-:W-:-:S02]  /*7330*/  LEA.HI.X.SX32 R216, R117, R188, 0x1, P5 ;  /* 0x000000bc75d87211 */ /* 0x000fc400028f0eff */
[----:B------:R-:W-:Y:S02]  /*7340*/  CS2R R64, SRZ ;  /* 0x0000000000407805 */ /* 0x000fe4000001ff00 */
[C---:B------:R-:W-:Y:S02]  /*7350*/  IADD3 R119, P5, R20.reuse, R109, RZ ;  /* 0x0000006d14777210 */ /* 0x040fe40007fbe0ff */
[----:B------:R-:W-:Y:S02]  /*7360*/  CS2R R66, SRZ ;  /* 0x0000000000427805 */ /* 0x000fe4000001ff00 */
[----:B------:R-:W-:Y:S02]  /*7370*/  LEA.HI.X.SX32 R214, R115, R188, 0x1, P6 ;  /* 0x000000bc73d67211 */ /* 0x000fe400030f0eff */
[----:B------:R-:W-:Y:S02]  /*7380*/  CS2R R68, SRZ ;  /* 0x0000000000447805 */ /* 0x000fe4000001ff00 */
[----:B------:R-:W-:-:S02]  /*7390*/  IADD3 R117, P6, R20, R107, RZ ;  /* 0x0000006b14757210 */ /* 0x000fc40007fde0ff */
[----:B------:R-:W-:Y:S02]  /*73a0*/  CS2R R70, SRZ ;  /* 0x0000000000467805 */ /* 0x000fe4000001ff00 */
[-C--:B------:R-:W-:Y:S01]  /*73b0*/  LEA.HI.X.SX32 R212, R113, R188.reuse, 0x1, P1 ;  /* 0x000000bc71d47211 */ /* 0x080fe200008f0eff */
[----:B------:R-:W-:Y:S01]  /*73c0*/  IMAD.SHL.U32 R113, R119, 0x4, RZ ;  /* 0x0000000477717824 */ /* 0x000fe200078e00ff */
[----:B------:R-:W-:Y:S02]  /*73d0*/  LEA.HI.X.SX32 R210, R111, R188, 0x1, P3 ;  /* 0x000000bc6fd27211 */ /* 0x000fe400018f0eff */
[----:B------:R-:W-:Y:S02]  /*73e0*/  CS2R R72, SRZ ;  /* 0x0000000000487805 */ /* 0x000fe4000001ff00 */
[----:B------:R-:W-:Y:S02]  /*73f0*/  IADD3 R123, P1, R20, R105, RZ ;  /* 0x00000069147b7210 */ /* 0x000fe40007f3e0ff */
[----:B------:R-:W-:-:S02]  /*7400*/  CS2R R74, SRZ ;  /* 0x00000000004a7805 */ /* 0x000fc4000001ff00 */
[C---:B------:R-:W-:Y:S02]  /*7410*/  IADD3 R125, P3, R20.reuse, R103, RZ ;  /* 0x00000067147d7210 */ /* 0x040fe40007f7e0ff */
[----:B------:R-:W-:Y:S02]  /*7420*/  CS2R R76, SRZ ;  /* 0x00000000004c7805 */ /* 0x000fe4000001ff00 */
[-C--:B------:R-:W-:Y:S01]  /*7430*/  LEA.HI.X.SX32 R208, R109, R188.reuse, 0x1, P5 ;  /* 0x000000bc6dd07211 */ /* 0x080fe200028f0eff */
[----:B------:R-:W-:Y:S01]  /*7440*/  IMAD.SHL.U32 R109, R127, 0x4, RZ ;  /* 0x000000047f6d7824 */ /* 0x000fe200078e00ff */
[----:B------:R-:W-:Y:S01]  /*7450*/  IADD3 R129, P5, R20, R101, RZ ;  /* 0x0000006514817210 */ /* 0x000fe20007fbe0ff */
[----:B--2---:R-:W-:Y:S01]  /*7460*/  IMAD.WIDE.U32 R26, R15, 0x1c, R26 ;  /* 0x0000001c0f1a7825 */ /* 0x004fe200078e001a */
[----:B------:R-:W-:Y:S02]  /*7470*/  LEA.HI.X.SX32 R206, R107, R188, 0x1, P6 ;  /* 0x000000bc6bce7211 */ /* 0x000fe400030f0eff */
[----:B------:R-:W-:-:S02]  /*7480*/  CS2R R78, SRZ ;  /* 0x00000000004e7805 */ /* 0x000fc4000001ff00 */
[C---:B------:R-:W-:Y:S02]  /*7490*/  IADD3 R133, P6, R20.reuse, R99, RZ ;  /* 0x0000006314857210 */ /* 0x040fe40007fde0ff */
[----:B------:R-:W-:Y:S02]  /*74a0*/  CS2R R80, SRZ ;  /* 0x0000000000507805 */ /* 0x000fe4000001ff00 */
[-C--:B------:R-:W-:Y:S01]  /*74b0*/  LEA.HI.X.SX32 R204, R105, R188.reuse, 0x1, P1 ;  /* 0x000000bc69cc7211 */ /* 0x080fe200008f0eff */
[----:B------:R-:W-:Y:S01]  /*74c0*/  IMAD.SHL.U32 R105, R131, 0x4, RZ ;  /* 0x0000000483697824 */ /* 0x000fe200078e00ff */
[----:B------:R-:W-:Y:S02]  /*74d0*/  LEA.HI.X.SX32 R202, R103, R188, 0x1, P3 ;  /* 0x000000bc67ca7211 */ /* 0x000fe400018f0eff */
[----:B------:R-:W-:Y:S02]  /*74e0*/  CS2R R82, SRZ ;  /* 0x0000000000527805 */ /* 0x000fe4000001ff00 */
[----:B------:R-:W-:-:S02]  /*74f0*/  IADD3 R137, P1, R20, R97, RZ ;  /* 0x0000006114897210 */ /* 0x000fc40007f3e0ff */
[----:B------:R-:W-:Y:S02]  /*7500*/  CS2R R84, SRZ ;  /* 0x0000000000547805 */ /* 0x000fe4000001ff00 */
[C---:B------:R-:W-:Y:S02]  /*7510*/  IADD3 R141, P3, R20.reuse, R95, RZ ;  /* 0x0000005f148d7210 */ /* 0x040fe40007f7e0ff */
[----:B------:R-:W-:Y:S02]  /*7520*/  CS2R R86, SRZ ;  /* 0x0000000000567805 */ /* 0x000fe4000001ff00 */
[----:B------:R-:W-:Y:S01]  /*7530*/  LEA.HI.X.SX32 R200, R101, R188, 0x1, P5 ;  /* 0x000000bc65c87211 */ /* 0x000fe200028f0eff */
[----:B------:R-:W-:Y:S01]  /*7540*/  IMAD.SHL.U32 R101, R135, 0x4, RZ ;  /* 0x0000000487657824 */ /* 0x000fe200078e00ff */
[----:B------:R-:W-:Y:S02]  /*7550*/  IADD3 R145, P5, R20, R93, RZ ;  /* 0x0000005d14917210 */ /* 0x000fe40007fbe0ff */
[----:B------:R-:W-:-:S02]  /*7560*/  CS2R R32, SRZ ;  /* 0x0000000000207805 */ /* 0x000fc4000001ff00 */
[-C--:B------:R-:W-:Y:S02]  /*7570*/  LEA.HI.X.SX32 R198, R99, R188.reuse, 0x1, P6 ;  /* 0x000000bc63c67211 */ /* 0x080fe400030f0eff */
[----:B------:R-:W-:Y:S02]  /*7580*/  CS2R R34, SRZ ;  /* 0x0000000000227805 */ /* 0x000fe4000001ff00 */
[----:B------:R-:W-:Y:S02]  /*7590*/  IADD3 R149, P6, R20, R91, RZ ;  /* 0x0000005b14957210 */ /* 0x000fe40007fde0ff */
[----:B------:R-:W-:Y:S02]  /*75a0*/  CS2R R36, SRZ ;  /* 0x0000000000247805 */ /* 0x000fe4000001ff00 */
[-C--:B------:R-:W-:Y:S01]  /*75b0*/  LEA.HI.X.SX32 R194, R97, R188.reuse, 0x1, P1 ;  /* 0x000000bc61c27211 */ /* 0x080fe200008f0eff */
[----:B------:R-:W-:Y:S01]  /*75c0*/  IMAD.SHL.U32 R97, R139, 0x4, RZ ;  /* 0x000000048b617824 */ /* 0x000fe200078e00ff */
[----:B------:R-:W-:-:S02]  /*75d0*/  LEA.HI.X.SX32 R196, R95, R188, 0x1, P3 ;  /* 0x000000bc5fc47211 */ /* 0x000fc400018f0eff */
[----:B------:R-:W-:Y:S02]  /*75e0*/  CS2R R38, SRZ ;  /* 0x0000000000267805 */ /* 0x000fe4000001ff00 */
[----:B------:R-:W-:Y:S02]  /*75f0*/  IADD3 R153, P1, R20, R89, RZ ;  /* 0x0000005914997210 */ /* 0x000fe40007f3e0ff */
[----:B------:R-:W-:Y:S02]  /*7600*/  CS2R R40, SRZ ;  /* 0x0000000000287805 */ /* 0x000fe4000001ff00 */
[----:B------:R-:W-:Y:S02]  /*7610*/  SHF.R.S32.HI R29, RZ, 0x1f, R23 ;  /* 0x0000001fff1d7819 */ /* 0x000fe40000011417 */
[----:B------:R-:W-:Y:S02]  /*7620*/  CS2R R42, SRZ ;  /* 0x00000000002a7805 */ /* 0x000fe4000001ff00 */
[----:B------:R-:W-:-:S02]  /*7630*/  IADD3 R233, P3, R23, R146, RZ ;  /* 0x0000009217e97210 */ /* 0x000fc40007f7e0ff */
[----:B------:R-:W-:Y:S02]  /*7640*/  CS2R R44, SRZ ;  /* 0x00000000002c7805 */ /* 0x000fe4000001ff00 */
[----:B------:R-:W-:Y:S01]  /*7650*/  LEA.HI.X.SX32 R192, R93, R188, 0x1, P5 ;  /* 0x000000bc5dc07211 */ /* 0x000fe200028f0eff */
[----:B------:R-:W-:Y:S01]  /*7660*/  IMAD.SHL.U32 R93, R143, 0x4, RZ ;  /* 0x000000048f5d7824 */ /* 0x000fe200078e00ff */
[----:B------:R-:W-:Y:S02]  /*7670*/  IADD3 R155, P5, R23, R144, RZ ;  /* 0x00000090179b7210 */ /* 0x000fe40007fbe0ff */
[----:B------:R-:W-:Y:S02]  /*7680*/  CS2R R46, SRZ ;  /* 0x00000000002e7805 */ /* 0x000fe4000001ff00 */
[----:B------:R-:W-:Y:S02]  /*7690*/  LEA.HI.X.SX32 R190, R91, R188, 0x1, P6 ;  /* 0x000000bc5bbe7211 */ /* 0x000fe400030f0eff */
[----:B------:R-:W-:-:S02]  /*76a0*/  CS2R R48, SRZ ;  /* 0x0000000000307805 */ /* 0x000fc4000001ff00 */
[----:B------:R-:W-:Y:S01]  /*76b0*/  LEA.HI.X.SX32 R188, R89, R188, 0x1, P1 ;  /* 0x000000bc59bc7211 */ /* 0x000fe200008f0eff */
[----:B------:R-:W-:Y:S01]  /*76c0*/  IMAD.MOV.U32 R89, RZ, RZ, R121 ;  /* 0x000000ffff597224 */ /* 0x000fe200078e0079 */
[----:B------:R-:W-:Y:S01]  /*76d0*/  LEA.HI.X.SX32 R152, R146, R29, 0x1, P3 ;  /* 0x0000001d92987211 */ /* 0x000fe200018f0eff */
[----:B------:R-:W-:Y:S01]  /*76e0*/  IMAD.SHL.U32 R121, R123, 0x4, RZ ;  /* 0x000000047b797824 */ /* 0x000fe200078e00ff */
[C---:B------:R-:W-:Y:S02]  /*76f0*/  IADD3 R157, P3, R23.reuse, R142, RZ ;  /* 0x0000008e179d7210 */ /* 0x040fe40007f7e0ff */
[----:B------:R-:W-:Y:S02]  /*7700*/  CS2R R50, SRZ ;  /* 0x0000000000327805 */ /* 0x000fe4000001ff00 */
[----:B------:R-:W-:Y:S02]  /*7710*/  IADD3 R159, P1, R23, R140, RZ ;  /* 0x0000008c179f7210 */ /* 0x000fe40007f3e0ff */
[----:B------:R-:W-:-:S02]  /*7720*/  CS2R R52, SRZ ;  /* 0x0000000000347805 */ /* 0x000fc4000001ff00 */
[-C--:B------:R-:W-:Y:S02]  /*7730*/  LEA.HI.X.SX32 R186, R144, R29.reuse, 0x1, P5 ;  /* 0x0000001d90ba7211 */ /* 0x080fe400028f0eff */
[----:B------:R-:W-:Y:S02]  /*7740*/  CS2R R54, SRZ ;  /* 0x0000000000367805 */ /* 0x000fe4000001ff00 */
[C---:B------:R-:W-:Y:S01]  /*7750*/  IADD3 R161, P6, R23.reuse, R104, RZ ;  /* 0x0000006817a17210 */ /* 0x040fe20007fde0ff */
[----:B------:R-:W-:Y:S01]  /*7760*/  UMOV UR13, 0x6 ;  /* 0x00000006000d7882 */ /* 0x000fe20000000000 */
[----:B------:R-:W-:Y:S01]  /*7770*/  IADD3 R165, P5, R23, R136, RZ ;  /* 0x0000008817a57210 */ /* 0x000fe20007fbe0ff */
[----:B------:R-:W-:Y:S01]  /*7780*/  UMOV UR14, 0xffffffff ;  /* 0xffffffff000e7882 */ /* 0x000fe20000000000 */
[-C--:B------:R-:W-:Y:S02]  /*7790*/  LEA.HI.X.SX32 R184, R142, R29.reuse, 0x1, P3 ;  /* 0x0000001d8eb87211 */ /* 0x080fe400018f0eff */
[----:B------:R-:W-:-:S02]  /*77a0*/  LEA.HI.X.SX32 R182, R140, R29, 0x1, P1 ;  /* 0x0000001d8cb67211 */ /* 0x000fc400008f0eff */
[C---:B------:R-:W-:Y:S02]  /*77b0*/  IADD3 R163, P3, R23.reuse, R138, RZ ;  /* 0x0000008a17a37210 */ /* 0x040fe40007f7e0ff */
[-C--:B------:R-:W-:Y:S02]  /*77c0*/  LEA.HI.X.SX32 R180, R104, R29.reuse, 0x1, P6 ;  /* 0x0000001d68b47211 */ /* 0x080fe400030f0eff */
[C---:B------:R-:W-:Y:S02]  /*77d0*/  IADD3 R167, P1, R23.reuse, R134, RZ ;  /* 0x0000008617a77210 */ /* 0x040fe40007f3e0ff */
[-C--:B------:R-:W-:Y:S02]  /*77e0*/  LEA.HI.X.SX32 R104, R136, R29.reuse, 0x1, P5 ;  /* 0x0000001d88687211 */ /* 0x080fe400028f0eff */
[----:B------:R-:W-:Y:S02]  /*77f0*/  IADD3 R173, P5, R23, R130, RZ ;  /* 0x0000008217ad7210 */ /* 0x000fe40007fbe0ff */
[----:B------:R-:W-:-:S02]  /*7800*/  LEA.HI.X.SX32 R178, R138, R29, 0x1, P3 ;  /* 0x0000001d8ab27211 */ /* 0x000fc400018f0eff */
[-C--:B------:R-:W-:Y:S02]  /*7810*/  LEA.HI.X.SX32 R176, R134, R29.reuse, 0x1, P1 ;  /* 0x0000001d86b07211 */ /* 0x080fe400008f0eff */
[C---:B------:R-:W-:Y:S02]  /*7820*/  IADD3 R171, P3, R23.reuse, R132, RZ ;  /* 0x0000008417ab7210 */ /* 0x040fe40007f7e0ff */
        /* <DEDUP_REMOVED lines=31> */
[----:B------:R-:W-:Y:S02]  /*7a20*/  IADD3 R225, P1, R23, R94, RZ ;  /* 0x0000005e17e17210 */ /* 0x000fe40007f3e0ff */
[----:B------:R-:W-:Y:S02]  /*7a30*/  LEA.HI.X.SX32 R142, R98, R29, 0x1, P5 ;  /* 0x0000001d628e7211 */ /* 0x000fe400028f0eff */
[----:B------:R-:W-:-:S02]  /*7a40*/  SHF.R.S32.HI R154, RZ, 0x1f, R21 ;  /* 0x0000001fff9a7819 */ /* 0x000fc40000011415 */
[----:B------:R-:W-:Y:S02]  /*7a50*/  IADD3 R229, P5, R23, R90, RZ ;  /* 0x0000005a17e57210 */ /* 0x000fe40007fbe0ff */
[----:B------:R-:W-:Y:S02]  /*7a60*/  SHF.R.S32.HI R235, RZ, 0x1f, R16 ;  /* 0x0000001fffeb7819 */ /* 0x000fe40000011410 */
[-C--:B------:R-:W-:Y:S02]  /*7a70*/  LEA.HI.X.SX32 R174, R100, R29.reuse, 0x1, P6 ;  /* 0x0000001d64ae7211 */ /* 0x080fe400030f0eff */
[-C--:B------:R-:W-:Y:S01]  /*7a80*/  LEA.HI.X.SX32 R140, R102, R29.reuse, 0x1, P3 ;  /* 0x0000001d668c7211 */ /* 0x080fe200018f0eff */
[----:B------:R-:W-:Y:S01]  /*7a90*/  IMAD R31, R235, 0x1c, RZ ;  /* 0x0000001ceb1f7824 */ /* 0x000fe200078e02ff */
[----:B------:R-:W-:Y:S02]  /*7aa0*/  LEA.HI.X.SX32 R144, R94, R29, 0x1, P1 ;  /* 0x0000001d5e907211 */ /* 0x000fe400008f0eff */
[----:B------:R-:W-:-:S02]  /*7ab0*/  SHF.R.S32.HI R156, RZ, 0x1f, R15 ;  /* 0x0000001fff9c7819 */ /* 0x000fc4000001140f */
[C---:B------:R-:W-:Y:S02]  /*7ac0*/  IADD3 R177, P6, R23.reuse, R96, RZ ;  /* 0x0000006017b17210 */ /* 0x040fe40007fde0ff */
[C---:B------:R-:W-:Y:S02]  /*7ad0*/  IADD3 R227, P3, R23.reuse, R22, RZ ;  /* 0x0000001617e37210 */ /* 0x040fe40007f7e0ff */
[----:B------:R-:W-:Y:S02]  /*7ae0*/  IADD3 R231, P1, R23, R88, RZ ;  /* 0x0000005817e77210 */ /* 0x000fe40007f3e0ff */
[----:B------:R-:W-:Y:S02]  /*7af0*/  LEA.HI R154, R154, R21, RZ, 0x5 ;  /* 0x000000159a9a7211 */ /* 0x000fe400078f28ff */
[-C--:B------:R-:W-:Y:S01]  /*7b00*/  LEA.HI.X.SX32 R148, R90, R29.reuse, 0x1, P5 ;  /* 0x0000001d5a947211 */ /* 0x080fe200028f0eff */
[----:B-1----:R-:W-:Y:S01]  /*7b10*/  IMAD.WIDE.U32 R90, R16, 0x1c, R24 ;  /* 0x0000001c105a7825 */ /* 0x002fe200078e0018 */
[----:B------:R-:W-:-:S02]  /*7b20*/  LEA.HI.X.SX32 R166, R96, R29, 0x1, P6 ;  /* 0x0000001d60a67211 */ /* 0x000fc400030f0eff */
[-C--:B------:R-:W-:Y:S01]  /*7b30*/  LEA.HI.X.SX32 R146, R22, R29.reuse, 0x1, P3 ;  /* 0x0000001d16927211 */ /* 0x080fe200018f0eff */
[----:B------:R-:W-:Y:S01]  /*7b40*/  IMAD R25, R156, 0x1c, RZ ;  /* 0x0000001c9c197824 */ /* 0x000fe200078e02ff */
[----:B------:R-:W-:Y:S01]  /*7b50*/  LEA.HI.X.SX32 R150, R88, R29, 0x1, P1 ;  /* 0x0000001d58967211 */ /* 0x000fe200008f0eff */
[----:B------:R-:W-:Y:S01]  /*7b60*/  IMAD.IADD R88, R91, 0x1, R31 ;  /* 0x000000015b587824 */ /* 0x000fe200078e021f */
[----:B------:R-:W-:Y:S01]  /*7b70*/  SHF.R.S32.HI R154, RZ, 0x5, R154 ;  /* 0x00000005ff9a7819 */ /* 0x000fe2000001149a */
[----:B------:R-:W-:Y:S01]  /*7b80*/  IMAD.IADD R21, R27, 0x1, R25 ;  /* 0x000000011b157824 */ /* 0x000fe200078e0219 */
[----:B------:R-:W-:Y:S01]  /*7b90*/  SHF.L.U64.HI R111, R119, 0x2, R208 ;  /* 0x00000002776f7819 */ /* 0x000fe200000102d0 */
[----:B------:R-:W-:Y:S01]  /*7ba0*/  IMAD.MOV.U32 R22, RZ, RZ, R26 ;  /* 0x000000ffff167224 */ /* 0x000fe200078e001a */
[----:B------:R-:W-:Y:S02]  /*7bb0*/  SHF.L.U64.HI R91, R143, 0x2, R218 ;  /* 0x000000028f5b7819 */ /* 0x000fe400000102da */
[----:B------:R-:W-:-:S02]  /*7bc0*/  CS2R R24, SRZ ;  /* 0x0000000000187805 */ /* 0x000fc4000001ff00 */
[----:B------:R-:W-:Y:S02]  /*7bd0*/  SHF.L.U64.HI R95, R139, 0x2, R216 ;  /* 0x000000028b5f7819 */ /* 0x000fe400000102d8 */
[----:B------:R-:W-:Y:S02]  /*7be0*/  CS2R R26, SRZ ;  /* 0x00000000001a7805 */ /* 0x000fe4000001ff00 */
[----:B------:R-:W-:Y:S02]  /*7bf0*/  SHF.L.U64.HI R99, R135, 0x2, R214 ;  /* 0x0000000287637819 */ /* 0x000fe400000102d6 */
[----:B------:R-:W-:Y:S02]  /*7c00*/  CS2R R30, SRZ ;  /* 0x00000000001e7805 */ /* 0x000fe4000001ff00 */
[----:B------:R-:W-:Y:S02]  /*7c10*/  SHF.L.U64.HI R103, R131, 0x2, R212 ;  /* 0x0000000283677819 */ /* 0x000fe400000102d4 */
[----:B------:R-:W-:-:S02]  /*7c20*/  SHF.L.U64.HI R107, R127, 0x2, R210 ;  /* 0x000000027f6b7819 */ /* 0x000fc400000102d2 */
[----:B------:R-:W-:Y:S02]  /*7c30*/  SHF.L.U64.HI R119, R123, 0x2, R204 ;  /* 0x000000027b777819 */ /* 0x000fe400000102cc */
[C---:B------:R-:W-:Y:S01]  /*7c40*/  SHF.L.U64.HI R102, R165.reuse, 0x2, R104 ;  /* 0x00000002a5667819 */ /* 0x040fe20000010268 */
[----:B------:R-:W-:Y:S01]  /*7c50*/  IMAD.SHL.U32 R165, R165, 0x4, RZ ;  /* 0x00000004a5a57824 */ /* 0x000fe200078e00ff */
[----:B------:R-:W-:Y:S02]  /*7c60*/  SHF.L.U64.HI R20, R23, 0x2, R29 ;  /* 0x0000000217147819 */ /* 0x000fe4000001021d */
[----:B------:R-:W-:Y:S02]  /*7c70*/  CS2R R28, SRZ ;  /* 0x00000000001c7805 */ /* 0x000fe4000001ff00 */
[C---:B------:R-:W-:Y:S01]  /*7c80*/  SHF.L.U64.HI R115, R117.reuse, 0x2, R206 ;  /* 0x0000000275737819 */ /* 0x040fe200000102ce */
[----:B------:R-:W-:Y:S01]  /*7c90*/  IMAD.SHL.U32 R117, R117, 0x4, RZ ;  /* 0x0000000475757824 */ /* 0x000fe200078e00ff */
        /* <DEDUP_REMOVED lines=76> */
[----:B------:R-:W-:Y:S01]  /*8160*/  SHF.L.U64.HI R235, R16, 0x2, R235 ;  /* 0x0000000210eb7819 */ /* 0x000fe200000102eb */
[----:B------:R-:W-:Y:S01]  /*8170*/  VIADD R23, R154, 0xfffffff9 ;  /* 0xfffffff99a177836 */ /* 0x000fe20000000000 */
[----:B------:R-:W-:-:S07]  /*8180*/  SHF.L.U64.HI R156, R15, 0x2, R156 ;  /* 0x000000020f9c7819 */ /* 0x000fce000001029c */
.L_x_1:
[----:B------:R-:W-:Y:S01]  /*8190*/  UIADD3 UR14, UR14, 0x1, URZ ;  /* 0x000000010e0e7890 */ /* 0x000fe2000fffe03f */
[----:B------:R-:W-:-:S04]  /*81a0*/  DEPBAR.LE SB0, 0xc ;  /* 0x000083000000791a */ /* 0x000fc80000000000 */
[----:B------:R-:W-:Y:S01]  /*81b0*/  BAR.SYNC.DEFER_BLOCKING 0x0 ;  /* 0x0000000000007b1d */ /* 0x000fe20000010000 */
[----:B------:R-:W-:Y:S01]  /*81c0*/  UISETP.GT.AND UP0, UPT, UR14, 0x7, UPT ;  /* 0x000000070e00788c */ /* 0x000fe2000bf04270 */
[C---:B------:R-:W-:Y:S01]  /*81d0*/  ISETP.GT.AND P3, PT, R89.reuse, RZ, PT ;  /* 0x000000ff5900720c */ /* 0x040fe20003f64270 */
[----:B------:R-:W-:Y:S01]  /*81e0*/  UIADD3 UR13, UR13, 0x1, URZ ;  /* 0x000000010d0d7890 */ /* 0x000fe2000fffe03f */
[----:B------:R-:W-:Y:S01]  /*81f0*/  ISETP.GE.AND P1, PT, R158, R23, PT ;  /* 0x000000179e00720c */ /* 0x000fe20003f26270 */
[----:B------:R-:W-:Y:S01]  /*8200*/  USEL UR14, UR14, URZ, !UP0 ;  /* 0x0000003f0e0e7287 */ /* 0x000fe2000c000000 */
[----:B------:R-:W-:Y:S01]  /*8210*/  SEL R160, RZ, 0x4, !P3 ;  /* 0x00000004ffa07807 */ /* 0x000fe20005800000 */
[----:B------:R-:W-:Y:S01]  /*8220*/  UMOV UR7, 0x40000040 ;  /* 0x4000004000077882 */ /* 0x000fe20000000000 */
[C---:B------:R-:W-:Y:S01]  /*8230*/  ISETP.GT.AND P3, PT, R89.reuse, 0x1, PT ;  /* 0x000000015900780c */ /* 0x040fe20003f64270 */
[----:B------:R-:W-:Y:S01]  /*8240*/  ULEA UR5, UR14, UR12, 0xd ;  /* 0x0000000c0e057291 */ /* 0x000fe2000f8e683f */
[----:B------:R-:W-:Y:S01]  /*8250*/  SEL R160, R160, RZ, !P1 ;  /* 0x000000ffa0a07207 */ /* 0x000fe20004800000 */
[----:B------:R-:W-:Y:S01]  /*8260*/  ULEA UR4, UR14, UR12, 0xe ;  /* 0x0000000c0e047291 */ /* 0x000fe2000f8e703f */
[----:B------:R-:W-:Y:S01]  /*8270*/  SEL R162, RZ, 0x4, !P3 ;  /* 0x00000004ffa27807 */ /* 0x000fe20005800000 */
[----:B------:R-:W-:Y:S01]  /*8280*/  UIADD3 UR5, UR5, 0x20000, URZ ;  /* 0x0002000005057890 */ /* 0x000fe2000fffe03f */
[----:B------:R-:W-:Y:S01]  /*8290*/  ISETP.NE.U32.AND P5, PT, R160, RZ, PT ;  /* 0x000000ffa000720c */ /* 0x000fe20003fa5070 */
[----:B------:R-:W-:Y:S01]  /*82a0*/  USHF.R.U32.HI UR4, URZ, 0x4, UR4 ;  /* 0x000000043f047899 */ /* 0x000fe20008011604 */
[----:B--2---:R-:W-:Y:S01]  /*82b0*/  IADD3 R186, P3, R22, R6, RZ ;  /* 0x0000000616ba7210 */ /* 0x004fe20007f7e0ff */
[----:B------:R-:W-:Y:S01]  /*82c0*/  USHF.R.U32.HI UR5, URZ, 0x4, UR5 ;  /* 0x000000043f057899 */ /* 0x000fe20008011605 */
[----:B------:R-:W-:Y:S01]  /*82d0*/  SEL R162, R162, RZ, !P1 ;  /* 0x000000ffa2a27207 */ /* 0x000fe20004800000 */
[----:B------:R-:W-:Y:S01]  /*82e0*/  USGXT.U32 UR4, UR4, 0xe ;  /* 0x0000000e0404789a */ /* 0x000fe20008000000 */
[----:B------:R-:W-:Y:S01]  /*82f0*/  ISETP.GT.AND P6, PT, R89, 0x2, PT ;  /* 0x000000025900780c */ /* 0x000fe20003fc4270 */
[----:B------:R-:W-:Y:S01]  /*8300*/  USGXT.U32 UR6, UR5, 0xe ;  /* 0x0000000e0506789a */ /* 0x000fe20008000000 */
[----:B------:R-:W-:Y:S01]  /*8310*/  IMAD.X R187, R21, 0x1, R20, P3 ;  /* 0x0000000115bb7824 */ /* 0x000fe200018e0614 */
[----:B------:R-:W-:Y:S01]  /*8320*/  UIADD3 UR8, UP0, UR4, 0x2, URZ ;  /* 0x0000000204087890 */ /* 0x000fe2000ff1e03f */
[----:B------:R-:W-:Y:S01]  /*8330*/  WARPGROUP.ARRIVE ;  /* 0x00000000000079c5 */ /* 0x000fe20000000000 */
[----:B------:R-:W-:Y:S01]  /*8340*/  UMOV UR5, 0x40000040 ;  /* 0x4000004000057882 */ /* 0x000fe20000000000 */
[----:B------:R-:W-:Y:S01]  /*8350*/  UIADD3 UR10, UP1, UR6, 0x2, URZ ;  /* 0x00000002060a7890 */ /* 0x000fe2000ff3e03f */
[----:B------:R-:W-:Y:S01]  /*8360*/  ISETP.NE.U32.AND P3, PT, R162, RZ, PT ;  /* 0x000000ffa200720c */ /* 0x000fe20003f65070 */
[----:B------:R-:W-:Y:S01]  /*8370*/  VIADD R158, R158, 0x1 ;  /* 0x000000019e9e7836 */ /* 0x000fe20000000000 */
[----:B------:R-:W-:Y:S01]  /*8380*/  SEL R160, RZ, 0x4, !P6 ;  /* 0x00000004ffa07807 */ /* 0x000fe20007000000 */
[----:B------:R-:W-:Y:S01]  /*8390*/  HGMMA.64x64x8.F32.TF32 R56, gdesc[UR4], R56 ;  /* 0x04e00000043879f0 */ /* 0x000fe20008702838 */
[----:B------:R-:W-:Y:S01]  /*83a0*/  UMOV UR4, URZ ;  /* 0x0000003f00047c82 */ /* 0x000fe20008000000 */
[----:B------:R-:W-:Y:S01]  /*83b0*/  UMOV UR5, URZ ;  /* 0x0000003f00057c82 */ /* 0x000fe20008000000 */
[----:B------:R-:W-:Y:S01]  /*83c0*/  UIADD3.X UR9, UR4, 0x40000040, URZ, UP0, !UPT ;  /* 0x4000004004097890 */ /* 0x000fe200087fe43f */
[----:B------:R-:W-:Y:S01]  /*83d0*/  SEL R160, R160, RZ, !P1 ;  /* 0x000000ffa0a07207 */ /* 0x000fe20004800000 */
[----:B------:R-:W-:Y:S01]  /*83e0*/  UIADD3.X UR11, UR5, 0x40000040, URZ, UP1, !UPT ;  /* 0x40000040050b7890 */ /* 0x000fe20008ffe43f */
[----:B------:R-:W-:Y:S01]  /*83f0*/  ISETP.GT.AND P6, PT, R89, 0x3, PT ;  /* 0x000000035900780c */ /* 0x000fe20003fc4270 */
[----:B------:R-:W-:-:S02]  /*8400*/  UIADD3.64 UR20, UR8, 0x2, URZ ;  /* 0x0000000208147897 */ /* 0x000fc4000fffe03f */
[----:B------:R-:W-:Y:S02]  /*8410*/  UIADD3.64 UR22, UR10, 0x2, URZ ;  /* 0x000000020a167897 */ /* 0x000fe4000fffe03f */
[----:B------:R-:W-:Y:S02]  /*8420*/  UIADD3.64 UR24, UR8, 0x4, URZ ;  /* 0x0000000408187897 */ /* 0x000fe4000fffe03f */
[----:B------:R-:W-:Y:S02]  /*8430*/  UIADD3.64 UR26, UR10, 0x4, URZ ;  /* 0x000000040a1a7897 */ /* 0x000fe4000fffe03f */
[----:B------:R-:W-:Y:S02]  /*8440*/  UIADD3.64 UR4, UR8, 0x1fe, URZ ;  /* 0x000001fe08047897 */ /* 0x000fe4000fffe03f */
[----:B------:R-:W-:-:S04]  /*8450*/  UISETP.GT.AND UP0, UPT, UR13, 0x7, UPT ;  /* 0x000000070d00788c */ /* 0x000fc8000bf04270 */
[----:B------:R-:W-:Y:S01]  /*8460*/  USEL UR13, UR13, URZ, !UP0 ;  /* 0x0000003f0d0d7287 */ /* 0x000fe2000c000000 */
[----:B------:R-:W-:Y:S04]  /*8470*/  HGMMA.64x64x8.F32.TF32 R56, gdesc[UR8], R56 ;  /* 0x04e00000083879f0 */ /* 0x000fe80008702838 */
[----:B------:R-:W-:Y:S01]  /*8480*/  HGMMA.64x64x8.F32.TF32 R56, gdesc[UR20], R56 ;  /* 0x04e00000143879f0 */ /* 0x000fe20008702838 */
[----:B------:R-:W-:-:S03]  /*8490*/  UIADD3.64 UR20, UR8, 0x202, URZ ;  /* 0x0000020208147897 */ /* 0x000fc6000fffe03f */
[----:B------:R-:W-:Y:S04]  /*84a0*/  HGMMA.64x64x8.F32.TF32 R56, gdesc[UR24], R56 ;  /* 0x04e00000183879f0 */ /* 0x000fe80008702838 */
[----:B------:R-:W-:Y:S01]  /*84b0*/  HGMMA.64x64x8.F32.TF32 R24, gdesc[UR4], R24 ;  /* 0x04e00000041879f0 */ /* 0x000fe20008702818 */
[----:B------:R-:W-:Y:S01]  /*84c0*/  UIADD3.64 UR4, UR8, 0x200, URZ ;  /* 0x0000020008047897 */ /* 0x000fe2000fffe03f */
[----:B------:R-:W-:Y:S01]  /*84d0*/  UMOV UR6, UR10 ;  /* 0x0000000a00067c82 */ /* 0x000fe20008000000 */
[----:B------:R-:W-:-:S07]  /*84e0*/  UMOV UR7, UR11 ;  /* 0x0000000b00077c82 */ /* 0x000fce0008000000 */
[----:B------:R-:W-:Y:S01]  /*84f0*/  HGMMA.64x64x8.F32.TF32 R24, gdesc[UR4], R24 ;  /* 0x04e00000041879f0 */ /* 0x000fe20008702818 */
[----:B------:R-:W-:Y:S01]  /*8500*/  UIADD3.64 UR4, UR8, 0x204, URZ ;  /* 0x0000020408047897 */ /* 0x000fe2000fffe03f */
[----:B------:R-:W-:Y:S01]  /*8510*/  UMOV UR6, UR26 ;  /* 0x0000001a00067c82 */ /* 0x000fe20008000000 */
[----:B------:R-:W-:Y:S01]  /*8520*/  UMOV UR7, UR27 ;  /* 0x0000001b00077c82 */ /* 0x000fe20008000000 */
[----:B------:R-:W-:Y:S06]  /*8530*/  HGMMA.64x64x8.F32.TF32 R24, gdesc[UR20], R24 ;  /* 0x04e00000141879f0 */ /* 0x000fec0008702818 */
[----:B------:R-:W-:Y:S01]  /*8540*/  HGMMA.64x64x8.F32.TF32 R24, gdesc[UR4], R24, gsb0 ;  /* 0x04e00000041879f0 */ /* 0x000fe20008002818 */
[----:B------:R-:W-:-:S06]  /*8550*/  ULEA UR4, UR13, UR12, 0xe ;  /* 0x0000000c0d047291 */ /* 0x000fcc000f8e703f */
[----:B------:R-:W-:Y:S02]  /*8560*/  VIADD R191, R3, UR4 ;  /* 0x0000000403bf7c36 */ /* 0x000fe40008000000 */
[----:B------:R-:W-:Y:S02]  /*8570*/  VIADD R193, R7, UR4 ;  /* 0x0000000407c17c36 */ /* 0x000fe40008000000 */
[----:B------:R-:W-:Y:S02]  /*8580*/  VIADD R197, R12, UR4 ;  /* 0x000000040cc57c36 */ /* 0x000fe40008000000 */
[----:B------:R-:W-:Y:S01]  /*8590*/  VIADD R201, R13, UR4 ;  /* 0x000000040dc97c36 */ /* 0x000fe20008000000 */
[----:B------:R-:W-:Y:S02]  /*85a0*/  WARPGROUP.DEPBAR.LE gsb0, 0x1 ;  /* 0x00008000000079c5 */ /* 0x000fe40000010100 */
[----:B------:R-:W-:Y:S06]  /*85b0*/  BAR.SYNC.DEFER_BLOCKING 0x0 ;  /* 0x0000000000007b1d */ /* 0x000fec0000010000 */
[----:B------:R-:W-:Y:S01]  /*85c0*/  @!PT LDS RZ, [RZ] ;  /* 0x00000000fffff984 */ /* 0x000fe20000000800 */
[----:B------:R-:W-:Y:S01]  /*85d0*/  @!PT LDS RZ, [RZ] ;  /* 0x00000000fffff984 */ /* 0x000fe20000000800 */
[----:B------:R-:W-:Y:S01]  /*85e0*/  @!PT LDS RZ, [RZ] ;  /* 0x00000000fffff984 */ /* 0x000fe20000000800 */
[----:B------:R1:W-:Y:S01]  /*85f0*/  LDGSTS.E [R191], desc[UR16][R186.64], P5 ;  /* 0x00000000babf7fae */ /* 0x0003e2000a921850 */
[----:B------:R-:W-:-:S05]  /*8600*/  IADD3 R188, P5, R22, R233, RZ ;  /* 0x000000e916bc7210 */ /* 0x000fca0007fbe0ff */
[----:B------:R-:W-:Y:S01]  /*8610*/  IMAD.X R189, R21, 0x1, R152, P5 ;  /* 0x0000000115bd7824 */ /* 0x000fe200028e0698 */
[----:B------:R-:W-:Y:S02]  /*8620*/  ISETP.NE.U32.AND P5, PT, R160, RZ, PT ;  /* 0x000000ffa000720c */ /* 0x000fe40003fa5070 */
[----:B------:R-:W-:Y:S02]  /*8630*/  SEL R160, RZ, 0x4, !P6 ;  /* 0x00000004ffa07807 */ /* 0x000fe40007000000 */
[----:B------:R2:W-:Y:S01]  /*8640*/  LDGSTS.E [R191+0x4], desc[UR16][R188.64], P3 ;  /* 0x00004000bcbf7fae */ /* 0x0005e20009921850 */
[----:B------:R-:W-:Y:S02]  /*8650*/  IADD3 R184, P3, R22, R231, RZ ;  /* 0x000000e716b87210 */ /* 0x000fe40007f7e0ff */
[----:B------:R-:W-:Y:S02]  /*8660*/  SEL R160, R160, RZ, !P1 ;  /* 0x000000ffa0a07207 */ /* 0x000fe40004800000 */
[----:B------:R-:W-:Y:S01]  /*8670*/  ISETP.GT.AND P6, PT, R89, 0x4, PT ;  /* 0x000000045900780c */ /* 0x000fe20003fc4270 */
[----:B------:R-:W-:Y:S01]  /*8680*/  IMAD.X R185, R21, 0x1, R150, P3 ;  /* 0x0000000115b97824 */ /* 0x000fe200018e0696 */
[----:B------:R-:W-:-:S02]  /*8690*/  ISETP.NE.U32.AND P3, PT, R160, RZ, PT ;  /* 0x000000ffa000720c */ /* 0x000fc40003f65070 */
[----:B------:R-:W-:Y:S02]  /*86a0*/  SEL R160, RZ, 0x4, !P6 ;  /* 0x00000004ffa07807 */ /* 0x000fe40007000000 */
[----:B------:R3:W-:Y:S01]  /*86b0*/  LDGSTS.E [R191+0x8], desc[UR16][R184.64], P5 ;  /* 0x00008000b8bf7fae */ /* 0x0007e2000a921850 */
[----:B-1----:R-:W-:Y:S02]  /*86c0*/  IADD3 R186, P5, R22, R229, RZ ;  /* 0x000000e516ba7210 */ /* 0x002fe40007fbe0ff */
[----:B------:R-:W-:Y:S02]  /*86d0*/  SEL R160, R160, RZ, !P1 ;  /* 0x000000ffa0a07207 */ /* 0x000fe40004800000 */
[----:B------:R-:W-:Y:S01]  /*86e0*/  ISETP.GT.AND P6, PT, R89, 0x5, PT ;  /* 0x000000055900780c */ /* 0x000fe20003fc4270 */
[----:B------:R-:W-:Y:S01]  /*86f0*/  IMAD.X R187, R21, 0x1, R148, P5 ;  /* 0x0000000115bb7824 */ /* 0x000fe200028e0694 */
[----:B------:R-:W-:Y:S02]  /*8700*/  ISETP.NE.U32.AND P5, PT, R160, RZ, PT ;  /* 0x000000ffa000720c */ /* 0x000fe40003fa5070 */
[----:B------:R-:W-:-:S02]  /*8710*/  SEL R160, RZ, 0x4, !P6 ;  /* 0x00000004ffa07807 */ /* 0x000fc40007000000 */
[----:B------:R1:W-:Y:S01]  /*8720*/  LDGSTS.E [R191+0xc], desc[UR16][R186.64], P3 ;  /* 0x0000c000babf7fae */ /* 0x0003e20009921850 */
[----:B--2---:R-:W-:Y:S02]  /*8730*/  IADD3 R188, P3, R22, R227, RZ ;  /* 0x000000e316bc7210 */ /* 0x004fe40007f7e0ff */
[----:B------:R-:W-:Y:S02]  /*8740*/  SEL R160, R160, RZ, !P1 ;  /* 0x000000ffa0a07207 */ /* 0x000fe40004800000 */
[----:B------:R-:W-:Y:S01]  /*8750*/  ISETP.GT.AND P6, PT, R89, 0x6, PT ;  /* 0x000000065900780c */ /* 0x000fe20003fc4270 */
[----:B------:R-:W-:Y:S01]  /*8760*/  IMAD.X R189, R21, 0x1, R146, P3 ;  /* 0x0000000115bd7824 */ /* 0x000fe200018e0692 */
[----:B------:R-:W-:Y:S02]  /*8770*/  ISETP.NE.U32.AND P3, PT, R160, RZ, PT ;  /* 0x000000ffa000720c */ /* 0x000fe40003f65070 */
[----:B------:R-:W-:Y:S02]  /*8780*/  SEL R160, RZ, 0x4, !P6 ;  /* 0x00000004ffa07807 */ /* 0x000fe40007000000 */
[----:B------:R2:W-:Y:S01]  /*8790*/  LDGSTS.E [R193], desc[UR16][R188.64], P5 ;  /* 0x00000000bcc17fae */ /* 0x0005e2000a921850 */
[----:B---3--:R-:W-:Y:S01]  /*87a0*/  IADD3 R184, P5, R22, R225, RZ ;  /* 0x000000e116b87210 */ /* 0x008fe20007fbe0ff */
[----:B-1----:R-:W-:Y:S01]  /*87b0*/  VIADD R191, R8, UR4 ;  /* 0x0000000408bf7c36 */ /* 0x002fe20008000000 */
[----:B------:R-:W-:-:S02]  /*87c0*/  SEL R160, R160, RZ, !P1 ;  /* 0x000000ffa0a07207 */ /* 0x000fc40004800000 */
[----:B------:R-:W-:Y:S01]  /*87d0*/  ISETP.GT.AND P6, PT, R89, 0x7, PT ;  /* 0x000000075900780c */ /* 0x000fe20003fc4270 */
        /* <DEDUP_REMOVED lines=11> */
[----:B--2---:R-:W-:Y:S02]  /*8890*/  IADD3 R188, P5, R22, R221, RZ ;  /* 0x000000dd16bc7210 */ /* 0x004fe40007fbe0ff */
[----:B------:R-:W-:Y:S02]  /*88a0*/  SEL R160, R160, RZ, !P1 ;  /* 0x000000ffa0a07207 */ /* 0x000fe40004800000 */
[----:B------:R-:W-:Y:S01]  /*88b0*/  ISETP.GT.AND P6, PT, R89, 0x9, PT ;  /* 0x000000095900780c */ /* 0x000fe20003fc4270 */
[----:B------:R-:W-:Y:S01]  /*88c0*/  IMAD.X R189, R21, 0x1, R140, P5 ;  /* 0x0000000115bd7824 */ /* 0x000fe200028e068c */
[----:B------:R-:W-:Y:S02]  /*88d0*/  ISETP.NE.U32.AND P5, PT, R160, RZ, PT ;  /* 0x000000ffa000720c */ /* 0x000fe40003fa5070 */
[----:B------:R-:W-:-:S02]  /*88e0*/  SEL R160, RZ, 0x4, !P6 ;  /* 0x00000004ffa07807 */ /* 0x000fc40007000000 */
[----:B------:R2:W-:Y:S01]  /*88f0*/  LDGSTS.E [R193+0xc], desc[UR16][R188.64], P3 ;  /* 0x0000c000bcc17fae */ /* 0x0005e20009921850 */
[----:B-1----:R-:W-:Y:S02]  /*8900*/  IADD3 R184, P3, R22, R219, RZ ;  /* 0x000000db16b87210 */ /* 0x002fe40007f7e0ff */
[----:B------:R-:W-:Y:S02]  /*8910*/  SEL R160, R160, RZ, !P1 ;  /* 0x000000ffa0a07207 */ /* 0x000fe40004800000 */
[----:B------:R-:W-:Y:S01]  /*8920*/  ISETP.GT.AND P6, PT, R89, 0xa, PT ;  /* 0x0000000a5900780c */ /* 0x000fe20003fc4270 */
[----:B------:R-:W-:Y:S01]  /*8930*/  IMAD.X R185, R21, 0x1, R138, P3 ;  /* 0x0000000115b97824 */ /* 0x000fe200018e068a */
[----:B------:R-:W-:Y:S02]  /*8940*/  ISETP.NE.U32.AND P3, PT, R160, RZ, PT ;  /* 0x000000ffa000720c */ /* 0x000fe40003f65070 */
[----:B------:R-:W-:Y:S02]  /*8950*/  SEL R160, RZ, 0x4, !P6 ;  /* 0x00000004ffa07807 */ /* 0x000fe40007000000 */
[----:B------:R1:W-:Y:S01]  /*8960*/  LDGSTS.E [R191], desc[UR16][R184.64], P5 ;  /* 0x00000000b8bf7fae */ /* 0x0003e2000a921850 */
[----:B---3--:R-:W-:Y:S01]  /*8970*/  IADD3 R186, P5, R22, R217, RZ ;  /* 0x000000d916ba7210 */ /* 0x008fe20007fbe0ff */
[----:B--2---:R-:W-:Y:S01]  /*8980*/  VIADD R193, R9, UR4 ;  /* 0x0000000409c17c36 */ /* 0x004fe20008000000 */
        /* <DEDUP_REMOVED lines=58> */
[----:B------:R-:W-:Y:S01]  /*8d30*/  SEL R160, R160, RZ, !P1 ;  /* 0x000000ffa0a07207 */ /* 0x000fe20004800000 */
[----:B------:R-:W-:Y:S01]  /*8d40*/  ULEA UR4, UR13, UR12, 0xd ;  /* 0x0000000c0d047291 */ /* 0x000fe2000f8e683f */
[----:B------:R-:W-:Y:S01]  /*8d50*/  ISETP.GT.AND P6, PT, R89, 0x13, PT ;  /* 0x000000135900780c */ /* 0x000fe20003fc4270 */
[----:B------:R-:W-:Y:S01]  /*8d60*/  IMAD.X R185, R21, 0x1, R120, P5 ;  /* 0x0000000115b97824 */ /* 0x000fe200028e0678 */
[----:B------:R-:W-:-:S02]  /*8d70*/  ISETP.NE.U32.AND P5, PT, R160, RZ, PT ;  /* 0x000000ffa000720c */ /* 0x000fc40003fa5070 */
[----:B------:R-:W-:Y:S01]  /*8d80*/  SEL R160, RZ, 0x4, !P6 ;  /* 0x00000004ffa07807 */ /* 0x000fe20007000000 */
[----:B------:R-:W-:Y:S01]  /*8d90*/  VIADD R237, R0, UR4 ;  /* 0x0000000400ed7c36 */ /* 0x000fe20008000000 */
[----:B------:R2:W-:Y:S01]  /*8da0*/  LDGSTS.E [R191+0x4], desc[UR16][R184.64], P3 ;  /* 0x00004000b8bf7fae */ /* 0x0005e20009921850 */
[----:B------:R-:W-:Y:S01]  /*8db0*/  IADD3 R186, P3, R22, R181, RZ ;  /* 0x000000b516ba7210 */ /* 0x000fe20007f7e0ff */
[----:B------:R-:W-:Y:S01]  /*8dc0*/  VIADD R239, R14, UR4 ;  /* 0x000000040eef7c36 */ /* 0x000fe20008000000 */
        /* <DEDUP_REMOVED lines=12> */
[----:B------:R1:W-:Y:S01]  /*8e90*/  LDGSTS.E [R191+0xc], desc[UR16][R188.64], P3 ;  /* 0x0000c000bcbf7fae */ /* 0x0003e20009921850 */
[----:B--2---:R-:W-:-:S02]  /*8ea0*/  IADD3 R184, P3, R22, R177, RZ ;  /* 0x000000b116b87210 */ /* 0x004fc40007f7e0ff */
[----:B------:R-:W-:Y:S02]  /*8eb0*/  SEL R160, R160, RZ, !P1 ;  /* 0x000000ffa0a07207 */ /* 0x000fe40004800000 */
[----:B------:R-:W-:Y:S01]  /*8ec0*/  ISETP.GT.AND P6, PT, R89, 0x16, PT ;  /* 0x000000165900780c */ /* 0x000fe20003fc4270 */
[----:B------:R-:W-:Y:S01]  /*8ed0*/  IMAD.X R185, R21, 0x1, R114, P3 ;  /* 0x0000000115b97824 */ /* 0x000fe200018e0672 */
[----:B------:R-:W-:Y:S02]  /*8ee0*/  ISETP.NE.U32.AND P3, PT, R160, RZ, PT ;  /* 0x000000ffa000720c */ /* 0x000fe40003f65070 */
[----:B------:R-:W-:Y:S02]  /*8ef0*/  SEL R160, RZ, 0x4, !P6 ;  /* 0x00000004ffa07807 */ /* 0x000fe40007000000 */
[----:B------:R2:W-:Y:S01]  /*8f00*/  LDGSTS.E [R193], desc[UR16][R184.64], P5 ;  /* 0x00000000b8c17fae */ /* 0x0005e2000a921850 */
[----:B---3--:R-:W-:Y:S02]  /*8f10*/  IADD3 R186, P5, R22, R175, RZ ;  /* 0x000000af16ba7210 */ /* 0x008fe40007fbe0ff */
[----:B------:R-:W-:-:S02]  /*8f20*/  SEL R160, R160, RZ, !P1 ;  /* 0x000000ffa0a07207 */ /* 0x000fc40004800000 */
[----:B------:R-:W-:Y:S01]  /*8f30*/  ISETP.GT.AND P6, PT, R89, 0x17, PT ;  /* 0x000000175900780c */ /* 0x000fe20003fc4270 */
[----:B------:R-:W-:Y:S01]  /*8f40*/  IMAD.X R187, R21, 0x1, R112, P5 ;  /* 0x0000000115bb7824 */ /* 0x000fe200028e0670 */
[----:B------:R-:W-:Y:S02]  /*8f50*/  ISETP.NE.U32.AND P5, PT, R160, RZ, PT ;  /* 0x000000ffa000720c */ /* 0x000fe40003fa5070 */
[----:B------:R-:W-:Y:S02]  /*8f60*/  SEL R160, RZ, 0x4, !P6 ;  /* 0x00000004ffa07807 */ /* 0x000fe40007000000 */
[----:B------:R-:W-:Y:S01]  /*8f70*/  LDGSTS.E [R193+0x4], desc[UR16][R186.64], P3 ;  /* 0x00004000bac17fae */ /* 0x000fe20009921850 */
[----:B-1----:R-:W-:Y:S02]  /*8f80*/  IADD3 R188, P3, R22, R173, RZ ;  /* 0x000000ad16bc7210 */ /* 0x002fe40007f7e0ff */
        /* <DEDUP_REMOVED lines=13> */
[----:B------:R-:W-:Y:S02]  /*9060*/  IADD3 R190, P3, R22, R169, RZ ;  /* 0x000000a916be7210 */ /* 0x000fe40007f7e0ff */
[----:B------:R-:W-:Y:S02]  /*9070*/  SEL R160, R160, RZ, !P1 ;  /* 0x000000ffa0a07207 */ /* 0x000fe40004800000 */
[----:B------:R-:W-:Y:S01]  /*9080*/  ISETP.GT.AND P6, PT, R89, 0x1a, PT ;  /* 0x0000001a5900780c */ /* 0x000fe20003fc4270 */
[----:B------:R-:W-:Y:S01]  /*9090*/  IMAD.X R191, R21, 0x1, R106, P3 ;  /* 0x0000000115bf7824 */ /* 0x000fe200018e066a */
[----:B------:R-:W-:Y:S02]  /*90a0*/  ISETP.NE.U32.AND P3, PT, R160, RZ, PT ;  /* 0x000000ffa000720c */ /* 0x000fe40003f65070 */
[----:B------:R-:W-:Y:S02]  /*90b0*/  SEL R160, RZ, 0x4, !P6 ;  /* 0x00000004ffa07807 */ /* 0x000fe40007000000 */
[----:B------:R-:W-:Y:S01]  /*90c0*/  LDGSTS.E [R197], desc[UR16][R190.64], P5 ;  /* 0x00000000bec57fae */ /* 0x000fe2000a921850 */
[----:B-1----:R-:W-:-:S02]  /*90d0*/  IADD3 R188, P5, R22, R167, RZ ;  /* 0x000000a716bc7210 */ /* 0x002fc40007fbe0ff */
[----:B------:R-:W-:Y:S02]  /*90e0*/  SEL R160, R160, RZ, !P1 ;  /* 0x000000ffa0a07207 */ /* 0x000fe40004800000 */
[----:B------:R-:W-:Y:S01]  /*90f0*/  ISETP.GT.AND P6, PT, R89, 0x1b, PT ;  /* 0x0000001b5900780c */ /* 0x000fe20003fc4270 */
[----:B------:R-:W-:Y:S01]  /*9100*/  IMAD.X R189, R21, 0x1, R104, P5 ;  /* 0x0000000115bd7824 */ /* 0x000fe200028e0668 */
[----:B------:R-:W-:Y:S02]  /*9110*/  ISETP.NE.U32.AND P5, PT, R160, RZ, PT ;  /* 0x000000ffa000720c */ /* 0x000fe40003fa5070 */
[----:B------:R-:W-:Y:S02]  /*9120*/  SEL R160, RZ, 0x4, !P6 ;  /* 0x00000004ffa07807 */ /* 0x000fe40007000000 */
[----:B------:R-:W-:Y:S01]  /*9130*/  IADD3 R186, P6, R22, R165, RZ ;  /* 0x000000a516ba7210 */ /* 0x000fe20007fde0ff */
[----:B------:R1:W-:Y:S01]  /*9140*/  LDGSTS.E [R197+0x4], desc[UR16][R188.64], P3 ;  /* 0x00004000bcc57fae */ /* 0x0003e20009921850 */
[----:B------:R-:W-:-:S02]  /*9150*/  SEL R160, R160, RZ, !P1 ;  /* 0x000000ffa0a07207 */ /* 0x000fc40004800000 */
[----:B------:R-:W-:Y:S01]  /*9160*/  ISETP.GT.AND P3, PT, R89, 0x1c, PT ;  /* 0x0000001c5900780c */ /* 0x000fe20003f64270 */
[C---:B------:R-:W-:Y:S01]  /*9170*/  IMAD.X R187, R21.reuse, 0x1, R102, P6 ;  /* 0x0000000115bb7824 */ /* 0x040fe200030e0666 */
[----:B------:R-:W-:Y:S02]  /*9180*/  ISETP.NE.U32.AND P6, PT, R160, RZ, PT ;  /* 0x000000ffa000720c */ /* 0x000fe40003fc5070 */
[----:B------:R-:W-:Y:S02]  /*9190*/  SEL R160, RZ, 0x4, !P3 ;  /* 0x00000004ffa07807 */ /* 0x000fe40005800000 */
[----:B--2---:R-:W-:Y:S01]  /*91a0*/  IADD3 R184, P3, R22, R163, RZ ;  /* 0x000000a316b87210 */ /* 0x004fe20007f7e0ff */
[----:B------:R2:W-:Y:S01]  /*91b0*/  LDGSTS.E [R197+0x8], desc[UR16][R186.64], P5 ;  /* 0x00008000bac57fae */ /* 0x0005e2000a921850 */
[----:B------:R-:W-:Y:S02]  /*91c0*/  SEL R160, R160, RZ, !P1 ;  /* 0x000000ffa0a07207 */ /* 0x000fe40004800000 */
[----:B-1----:R-:W-:Y:S01]  /*91d0*/  IADD3 R188, P5, R22, R161, RZ ;  /* 0x000000a116bc7210 */ /* 0x002fe20007fbe0ff */
[----:B------:R-:W-:Y:S01]  /*91e0*/  IMAD.X R185, R21, 0x1, R100, P3 ;  /* 0x0000000115b97824 */ /* 0x000fe200018e0664 */
[----:B------:R-:W-:-:S03]  /*91f0*/  ISETP.NE.U32.AND P3, PT, R160, RZ, PT ;  /* 0x000000ffa000720c */ /* 0x000fc60003f65070 */
[----:B------:R-:W-:Y:S01]  /*9200*/  IMAD.X R189, R21, 0x1, R98, P5 ;  /* 0x0000000115bd7824 */ /* 0x000fe200028e0662 */
[----:B------:R1:W-:Y:S01]  /*9210*/  LDGSTS.E [R197+0xc], desc[UR16][R184.64], P6 ;  /* 0x0000c000b8c57fae */ /* 0x0003e2000b121850 */
[C---:B------:R-:W-:Y:S02]  /*9220*/  ISETP.GT.AND P6, PT, R89.reuse, 0x1d, PT ;  /* 0x0000001d5900780c */ /* 0x040fe40003fc4270 */
[----:B------:R-:W-:Y:S02]  /*9230*/  ISETP.GT.AND P5, PT, R89, 0x1e, PT ;  /* 0x0000001e5900780c */ /* 0x000fe40003fa4270 */
[----:B------:R-:W-:Y:S02]  /*9240*/  SEL R160, RZ, 0x4, !P6 ;  /* 0x00000004ffa07807 */ /* 0x000fe40007000000 */
[----:B------:R-:W-:Y:S02]  /*9250*/  IADD3 R192, P6, R22, R159, RZ ;  /* 0x0000009f16c07210 */ /* 0x000fe40007fde0ff */
[----:B------:R-:W-:Y:S01]  /*9260*/  LDGSTS.E [R201], desc[UR16][R188.64], P3 ;  /* 0x00000000bcc97fae */ /* 0x000fe20009921850 */
[----:B------:R-:W-:-:S02]  /*9270*/  SEL R160, R160, RZ, !P1 ;  /* 0x000000ffa0a07207 */ /* 0x000fc40004800000 */
[----:B--2---:R-:W-:Y:S01]  /*9280*/  IADD3 R186, P3, R22, R157, RZ ;  /* 0x0000009d16ba7210 */ /* 0x004fe20007f7e0ff */
[----:B------:R-:W-:Y:S01]  /*9290*/  IMAD.X R193, R21, 0x1, R96, P6 ;  /* 0x0000000115c17824 */ /* 0x000fe200030e0660 */
[----:B------:R-:W-:Y:S02]  /*92a0*/  SEL R162, RZ, 0x4, !P5 ;  /* 0x00000004ffa27807 */ /* 0x000fe40006800000 */
[----:B------:R-:W-:Y:S01]  /*92b0*/  ISETP.GT.AND P6, PT, R89, 0x1f, PT ;  /* 0x0000001f5900780c */ /* 0x000fe20003fc4270 */
[----:B------:R-:W-:Y:S01]  /*92c0*/  IMAD.X R187, R21, 0x1, R94, P3 ;  /* 0x0000000115bb7824 */ /* 0x000fe200018e065e */
[----:B------:R-:W-:Y:S02]  /*92d0*/  ISETP.NE.U32.AND P5, PT, R160, RZ, PT ;  /* 0x000000ffa000720c */ /* 0x000fe40003fa5070 */
[----:B------:R-:W-:Y:S02]  /*92e0*/  SEL R162, R162, RZ, !P1 ;  /* 0x000000ffa2a27207 */ /* 0x000fe40004800000 */
[----:B------:R-:W-:Y:S01]  /*92f0*/  ISETP.GE.AND P3, PT, R4, R89, PT ;  /* 0x000000590400720c */ /* 0x000fe20003f66270 */
[----:B------:R-:W-:Y:S01]  /*9300*/  VIADD R89, R89, 0xffffffe0 ;  /* 0xffffffe059597836 */ /* 0x000fe20000000000 */
[----:B------:R-:W-:-:S02]  /*9310*/  SEL R160, RZ, 0x4, !P6 ;  /* 0x00000004ffa07807 */ /* 0x000fc40007000000 */
[----:B------:R-:W-:Y:S02]  /*9320*/  ISETP.NE.U32.AND P6, PT, R162, RZ, PT ;  /* 0x000000ffa200720c */ /* 0x000fe40003fc5070 */
[----:B------:R-:W-:Y:S02]  /*9330*/  SEL R162, RZ, 0x4, P3 ;  /* 0x00000004ffa27807 */ /* 0x000fe40001800000 */
[----:B------:R-:W-:Y:S01]  /*9340*/  SEL R160, R160, RZ, !P1 ;  /* 0x000000ffa0a07207 */ /* 0x000fe20004800000 */
[----:B------:R2:W-:Y:S01]  /*9350*/  LDGSTS.E [R201+0x4], desc[UR16][R192.64], P5 ;  /* 0x00004000c0c97fae */ /* 0x0005e2000a921850 */
[----:B------:R-:W-:Y:S02]  /*9360*/  SEL R162, R162, RZ, !P1 ;  /* 0x000000ffa2a27207 */ /* 0x000fe40004800000 */
[----:B------:R-:W-:Y:S02]  /*9370*/  ISETP.NE.U32.AND P1, PT, R160, RZ, PT ;  /* 0x000000ffa000720c */ /* 0x000fe40003f25070 */
[----:B-1----:R-:W-:-:S02]  /*9380*/  IADD3 R184, P5, R22, R155, RZ ;  /* 0x0000009b16b87210 */ /* 0x002fc40007fbe0ff */
[----:B------:R-:W-:Y:S01]  /*9390*/  ISETP.NE.U32.AND P3, PT, R162, RZ, PT ;  /* 0x000000ffa200720c */ /* 0x000fe20003f65070 */
[----:B------:R1:W-:Y:S01]  /*93a0*/  LDGSTS.E [R201+0x8], desc[UR16][R186.64], P6 ;  /* 0x00008000bac97fae */ /* 0x0003e2000b121850 */
[C---:B------:R-:W-:Y:S01]  /*93b0*/  IADD3 R190, P6, R90.reuse, R153, RZ ;  /* 0x000000995abe7210 */ /* 0x040fe20007fde0ff */
[----:B------:R-:W-:Y:S01]  /*93c0*/  IMAD.X R185, R21, 0x1, R92, P5 ;  /* 0x0000000115b97824 */ /* 0x000fe200028e065c */
[----:B------:R-:W-:-:S03]  /*93d0*/  IADD3 R198, P5, R90, R145, RZ ;  /* 0x000000915ac67210 */ /* 0x000fc60007fbe0ff */
[----:B------:R-:W-:Y:S02]  /*93e0*/  IMAD.X R191, R88, 0x1, R151, P6 ;  /* 0x0000000158bf7824 */ /* 0x000fe400030e0697 */
[----:B------:R3:W-:Y:S01]  /*93f0*/  LDGSTS.E [R201+0xc], desc[UR16][R184.64], P1 ;  /* 0x0000c000b8c97fae */ /* 0x0007e20008921850 */
[----:B------:R-:W-:Y:S01]  /*9400*/  IADD3 R196, P1, R90, R137, RZ ;  /* 0x000000895ac47210 */ /* 0x000fe20007f3e0ff */
[----:B------:R-:W-:Y:S01]  /*9410*/  IMAD.X R199, R88, 0x1, R143, P5 ;  /* 0x0000000158c77824 */ /* 0x000fe200028e068f */
[----:B--2---:R-:W-:Y:S01]  /*9420*/  IADD3 R192, P5, R90, R129, RZ ;  /* 0x000000815ac07210 */ /* 0x004fe20007fbe0ff */
[----:B------:R-:W0:Y:S02]  /*9430*/  LDGDEPBAR ;  /* 0x00000000000079af */ /* 0x000e240000000000 */
[----:B------:R-:W-:Y:S01]  /*9440*/  IMAD.X R197, R88, 0x1, R135, P1 ;  /* 0x0000000158c57824 */ /* 0x000fe200008e0687 */
[----:B------:R-:W-:Y:S01]  /*9450*/  IADD3 R188, P1, R90, R121, RZ ;  /* 0x000000795abc7210 */ /* 0x000fe20007f3e0ff */
[C---:B------:R-:W-:Y:S01]  /*9460*/  IMAD.X R193, R88.reuse, 0x1, R127, P5 ;  /* 0x0000000158c17824 */ /* 0x040fe200028e067f */
[----:B------:R2:W-:Y:S03]  /*9470*/  LDGSTS.E [R237+0x20000], desc[UR16][R190.64], P3 ;  /* 0x20000000beed7fae */ /* 0x0005e60009921850 */
[----:B------:R-:W-:Y:S01]  /*9480*/  IMAD.X R189, R88, 0x1, R119, P1 ;  /* 0x0000000158bd7824 */ /* 0x000fe200008e0677 */
[C---:B-1----:R-:W-:Y:S01]  /*9490*/  IADD3 R186, P1, R90.reuse, R105, RZ ;  /* 0x000000695aba7210 */ /* 0x042fe20007f3e0ff */
[----:B------:R1:W-:Y:S01]  /*94a0*/  LDGSTS.E [R237+0x20400], desc[UR16][R198.64], P3 ;  /* 0x20400000c6ed7fae */ /* 0x0003e20009921850 */
[----:B---3--:R-:W-:-:S03]  /*94b0*/  IADD3 R184, P5, R90, R113, RZ ;  /* 0x000000715ab87210 */ /* 0x008fc60007fbe0ff */
[----:B------:R-:W-:Y:S01]  /*94c0*/  IMAD.X R187, R88, 0x1, R103, P1 ;  /* 0x0000000158bb7824 */ /* 0x000fe200008e0667 */
[----:B------:R-:W-:Y:S01]  /*94d0*/  IADD3 R200, P1, R90, R149, RZ ;  /* 0x000000955ac87210 */ /* 0x000fe20007f3e0ff */
[----:B------:R-:W-:Y:S01]  /*94e0*/  IMAD.X R185, R88, 0x1, R111, P5 ;  /* 0x0000000158b97824 */ /* 0x000fe200028e066f */
[----:B--2---:R-:W-:Y:S01]  /*94f0*/  IADD3 R190, P5, R90, R97, RZ ;  /* 0x000000615abe7210 */ /* 0x004fe20007fbe0ff */
[----:B------:R2:W-:Y:S02]  /*9500*/  LDGSTS.E [R237+0x20800], desc[UR16][R196.64], P3 ;  /* 0x20800000c4ed7fae */ /* 0x0005e40009921850 */
[C---:B------:R-:W-:Y:S02]  /*9510*/  IMAD.X R201, R88.reuse, 0x1, R147, P1 ;  /* 0x0000000158c97824 */ /* 0x040fe400008e0693 */
[----:B------:R-:W-:Y:S01]  /*9520*/  LDGSTS.E [R237+0x20c00], desc[UR16][R192.64], P3 ;  /* 0x20c00000c0ed7fae */ /* 0x000fe20009921850 */
[----:B------:R-:W-:Y:S01]  /*9530*/  IMAD.X R191, R88, 0x1, R95, P5 ;  /* 0x0000000158bf7824 */ /* 0x000fe200028e065f */
[----:B-1----:R-:W-:-:S02]  /*9540*/  IADD3 R198, P5, R90, R141, RZ ;  /* 0x0000008d5ac67210 */ /* 0x002fc40007fbe0ff */
[----:B------:R1:W-:Y:S03]  /*9550*/  LDGSTS.E [R237+0x21000], desc[UR16][R188.64], P3 ;  /* 0x21000000bced7fae */ /* 0x0003e60009921850 */
[----:B------:R-:W-:Y:S01]  /*9560*/  IMAD.X R199, R88, 0x1, R139, P5 ;  /* 0x0000000158c77824 */ /* 0x000fe200028e068b */
[----:B--2---:R-:W-:Y:S01]  /*9570*/  IADD3 R196, P1, R90, R133, RZ ;  /* 0x000000855ac47210 */ /* 0x004fe20007f3e0ff */
[----:B------:R2:W-:Y:S04]  /*9580*/  LDGSTS.E [R237+0x21400], desc[UR16][R184.64], P3 ;  /* 0x21400000b8ed7fae */ /* 0x0005e80009921850 */
[----:B------:R3:W-:Y:S01]  /*9590*/  LDGSTS.E [R237+0x21800], desc[UR16][R186.64], P3 ;  /* 0x21800000baed7fae */ /* 0x0007e20009921850 */
[----:B------:R-:W-:Y:S01]  /*95a0*/  IMAD.X R197, R88, 0x1, R131, P1 ;  /* 0x0000000158c57824 */ /* 0x000fe200008e0683 */
[----:B-1----:R-:W-:-:S02]  /*95b0*/  IADD3 R188, P6, R90, R109, RZ ;  /* 0x0000006d5abc7210 */ /* 0x002fc40007fde0ff */
[----:B------:R1:W-:Y:S01]  /*95c0*/  LDGSTS.E [R237+0x21c00], desc[UR16][R190.64], P3 ;  /* 0x21c00000beed7fae */ /* 0x0003e20009921850 */
[----:B--2---:R-:W-:-:S03]  /*95d0*/  IADD3 R184, P5, R90, R125, RZ ;  /* 0x0000007d5ab87210 */ /* 0x004fc60007fbe0ff */
[----:B------:R2:W-:Y:S01]  /*95e0*/  LDGSTS.E [R239+0x20200], desc[UR16][R200.64], P3 ;  /* 0x20200000c8ef7fae */ /* 0x0005e20009921850 */
[----:B------:R-:W-:Y:S01]  /*95f0*/  IMAD.X R189, R88, 0x1, R107, P6 ;  /* 0x0000000158bd7824 */ /* 0x000fe200030e066b */
[----:B---3--:R-:W-:Y:S01]  /*9600*/  IADD3 R186, P1, R90, R117, RZ ;  /* 0x000000755aba7210 */ /* 0x008fe20007f3e0ff */
[----:B------:R-:W-:Y:S01]  /*9610*/  IMAD.X R185, R88, 0x1, R123, P5 ;  /* 0x0000000158b97824 */ /* 0x000fe200028e067b */
[----:B------:R2:W-:Y:S01]  /*9620*/  LDGSTS.E [R239+0x20600], desc[UR16][R198.64], P3 ;  /* 0x20600000c6ef7fae */ /* 0x0005e20009921850 */
[----:B-1----:R-:W-:Y:S02]  /*9630*/  IADD3 R190, P5, R90, R101, RZ ;  /* 0x000000655abe7210 */ /* 0x002fe40007fbe0ff */
[----:B------:R-:W-:Y:S01]  /*9640*/  IMAD.X R187, R88, 0x1, R115, P1 ;  /* 0x0000000158bb7824 */ /* 0x000fe200008e0673 */
[----:B------:R-:W-:Y:S01]  /*9650*/  IADD3 R192, P1, R90, R93, RZ ;  /* 0x0000005d5ac07210 */ /* 0x000fe20007f3e0ff */
[----:B------:R2:W-:Y:S01]  /*9660*/  LDGSTS.E [R239+0x20a00], desc[UR16][R196.64], P3 ;  /* 0x20a00000c4ef7fae */ /* 0x0005e20009921850 */
[----:B------:R-:W-:Y:S01]  /*9670*/  IMAD.X R191, R88, 0x1, R99, P5 ;  /* 0x0000000158bf7824 */ /* 0x000fe200028e0663 */
[----:B------:R-:W-:-:S02]  /*9680*/  LEA R22, P5, R15, R22, 0x2 ;  /* 0x000000160f167211 */ /* 0x000fc400078a10ff */
[----:B------:R-:W-:Y:S01]  /*9690*/  IMAD.X R193, R88, 0x1, R91, P1 ;  /* 0x0000000158c17824 */ /* 0x000fe200008e065b */
[----:B------:R-:W-:Y:S01]  /*96a0*/  ISETP.NE.U32.AND P1, PT, R154, R158, PT ;  /* 0x0000009e9a00720c */ /* 0x000fe20003f25070 */
[----:B------:R2:W-:Y:S01]  /*96b0*/  LDGSTS.E [R239+0x20e00], desc[UR16][R184.64], P3 ;  /* 0x20e00000b8ef7fae */ /* 0x0005e20009921850 */
[----:B------:R-:W-:-:S03]  /*96c0*/  IMAD.X R21, R21, 0x1, R156, P5 ;  /* 0x0000000115157824 */ /* 0x000fc600028e069c */
[----:B------:R2:W-:Y:S04]  /*96d0*/  LDGSTS.E [R239+0x21200], desc[UR16][R186.64], P3 ;  /* 0x21200000baef7fae */ /* 0x0005e80009921850 */
[----:B------:R2:W-:Y:S04]  /*96e0*/  LDGSTS.E [R239+0x21600], desc[UR16][R188.64], P3 ;  /* 0x21600000bcef7fae */ /* 0x0005e80009921850 */
[----:B------:R2:W-:Y:S04]  /*96f0*/  LDGSTS.E [R239+0x21a00], desc[UR16][R190.64], P3 ;  /* 0x21a00000beef7fae */ /* 0x0005e80009921850 */
[----:B------:R2:W-:Y:S01]  /*9700*/  LDGSTS.E [R239+0x21e00], desc[UR16][R192.64], P3 ;  /* 0x21e00000c0ef7fae */ /* 0x0005e20009921850 */
[----:B------:R-:W-:-:S03]  /*9710*/  LEA R90, P3, R16, R90, 0x2 ;  /* 0x0000005a105a7211 */ /* 0x000fc600078610ff */
[----:B------:R-:W0:Y:S02]  /*9720*/  LDGDEPBAR ;  /* 0x00000000000079af */ /* 0x000e240000000000 */
[----:B------:R-:W-:Y:S01]  /*9730*/  IMAD.X R88, R88, 0x1, R235, P3 ;  /* 0x0000000158587824 */ /* 0x000fe200018e06eb */
[----:B------:R-:W-:Y:S07]  /*9740*/  @P1 BRA `(.L_x_1) ;  /* 0xffffffe800901947 */ /* 0x000fee000383ffff */
.L_x_0:
[----:B------:R-:W-:Y:S02]  /*9750*/  WARPGROUP.DEPBAR.LE gsb0, 0x0 ;  /* 0x00008000000079c5 */ /* 0x000fe40000010000 */
[----:B------:R-:W-:-:S04]  /*9760*/  DEPBAR.LE SB0, 0x0 ;  /* 0x000080000000791a */ /* 0x000fc80000000000 */
[----:B------:R-:W-:Y:S01]  /*9770*/  IADD3 R18, R19, UR12, R18 ;  /* 0x0000000c13127c10 */ /* 0x000fe2000fffe012 */
[----:B------:R-:W-:Y:S01]  /*9780*/  IMAD.MOV.U32 R8, RZ, RZ, R56 ;  /* 0x000000ffff087224 */ /* 0x000fe200078e0038 */
[C---:B------:R-:W-:Y:S01]  /*9790*/  LOP3.LUT R3, R17.reuse, 0x60, RZ, 0xc0, !PT ;  /* 0x0000006011037812 */ /* 0x040fe200078ec0ff */
[----:B------:R-:W-:Y:S01]  /*97a0*/  IMAD.MOV.U32 R9, RZ, RZ, R58 ;  /* 0x000000ffff097224 */ /* 0x000fe200078e003a */
[----:B------:R-:W-:Y:S01]  /*97b0*/  LOP3.LUT R17, R17, 0x7f, RZ, 0xc0, !PT ;  /* 0x0000007f11117812 */ /* 0x000fe200078ec0ff */
[----:B------:R-:W-:Y:S01]  /*97c0*/  IMAD.MOV.U32 R10, RZ, RZ, R24 ;  /* 0x000000ffff0a7224 */ /* 0x000fe200078e0018 */
[----:B------:R-:W-:Y:S01]  /*97d0*/  ULDC UR4, c[0x0][0x244] ;  /* 0x0000910000047ab9 */ /* 0x000fe20000000800 */
[----:B------:R-:W-:Y:S01]  /*97e0*/  IMAD R100, R3, 0x8, R18 ;  /* 0x0000000803647824 */ /* 0x000fe200078e0212 */
[----:B------:R-:W-:Y:S01]  /*97f0*/  ULDC UR5, c[0x0][0x248] ;  /* 0x0000920000057ab9 */ /* 0x000fe20000000800 */
[----:B------:R-:W-:Y:S01]  /*9800*/  IMAD.MOV.U32 R11, RZ, RZ, R26 ;  /* 0x000000ffff0b7224 */ /* 0x000fe200078e001a */
[----:B------:R-:W-:Y:S01]  /*9810*/  BAR.SYNC.DEFER_BLOCKING 0x0 ;  /* 0x0000000000007b1d */ /* 0x000fe20000010000 */
[----:B------:R-:W-:-:S02]  /*9820*/  VIADD R0, R2, 0x4 ;  /* 0x0000000402007836 */ /* 0x000fc40000000000 */
[----:B------:R-:W-:Y:S02]  /*9830*/  IMAD.MOV.U32 R12, RZ, RZ, R57 ;  /* 0x000000ffff0c7224 */ /* 0x000fe400078e0039 */
[----:B------:R-:W-:Y:S01]  /*9840*/  IMAD.MOV.U32 R13, RZ, RZ, R59 ;  /* 0x000000ffff0d7224 */ /* 0x000fe200078e003b */
[----:B------:R-:W-:Y:S01]  /*9850*/  ISETP.LT.AND P5, PT, R0, R183, !P0 ;  /* 0x000000b70000720c */ /* 0x000fe200047a1270 */
[----:B------:R-:W-:Y:S01]  /*9860*/  IMAD.MOV.U32 R14, RZ, RZ, R25 ;  /* 0x000000ffff0e7224 */ /* 0x000fe200078e0019 */
[----:B------:R-:W-:Y:S01]  /*9870*/  LEA R0, R17, UR12, 0x4 ;  /* 0x0000000c11007c11 */ /* 0x000fe2000f8e20ff */
[----:B------:R-:W-:Y:S01]  /*9880*/  IMAD.MOV.U32 R15, RZ, RZ, R27 ;  /* 0x000000ffff0f7224 */ /* 0x000fe200078e001b */
[----:B------:R-:W-:Y:S01]  /*9890*/  ULDC.64 UR6, c[0x0][0x220] ;  /* 0x0000880000067ab9 */ /* 0x000fe20000000a00 */
[----:B------:R-:W-:Y:S02]  /*98a0*/  IMAD.MOV.U32 R16, RZ, RZ, R60 ;  /* 0x000000ffff107224 */ /* 0x000fe400078e003c */
[----:B------:R-:W-:-:S02]  /*98b0*/  IMAD.MOV.U32 R17, RZ, RZ, R62 ;  /* 0x000000ffff117224 */ /* 0x000fc400078e003e */
[----:B------:R-:W-:Y:S02]  /*98c0*/  IMAD.MOV.U32 R18, RZ, RZ, R28 ;  /* 0x000000ffff127224 */ /* 0x000fe400078e001c */
[----:B------:R-:W-:Y:S02]  /*98d0*/  IMAD.MOV.U32 R19, RZ, RZ, R30 ;  /* 0x000000ffff137224 */ /* 0x000fe400078e001e */
[----:B------:R-:W-:Y:S02]  /*98e0*/  IMAD.MOV.U32 R20, RZ, RZ, R61 ;  /* 0x000000ffff147224 */ /* 0x000fe400078e003d */
[----:B------:R-:W-:Y:S02]  /*98f0*/  IMAD.MOV.U32 R21, RZ, RZ, R63 ;  /* 0x000000ffff157224 */ /* 0x000fe400078e003f */
[----:B------:R-:W-:Y:S01]  /*9900*/  IMAD.MOV.U32 R22, RZ, RZ, R29 ;  /* 0x000000ffff167224 */ /* 0x000fe200078e001d */
[----:B------:R1:W-:Y:S01]  /*9910*/  STSM.16.M88.4 [R100], R8 ;  /* 0x0000000864007844 */ /* 0x0003e20000000200 */
[----:B------:R-:W-:-:S02]  /*9920*/  IMAD.MOV.U32 R23, RZ, RZ, R31 ;  /* 0x000000ffff177224 */ /* 0x000fc400078e001f */
[----:B------:R-:W-:Y:S01]  /*9930*/  IMAD.MOV.U32 R24, RZ, RZ, R73 ;  /* 0x000000ffff187224 */ /* 0x000fe200078e0049 */
[----:B------:R-:W-:Y:S01]  /*9940*/  BAR.SYNC.DEFER_BLOCKING 0x0 ;  /* 0x0000000000007b1d */ /* 0x000fe20000010000 */
[----:B------:R-:W-:Y:S02]  /*9950*/  IMAD.MOV.U32 R25, RZ, RZ, R75 ;  /* 0x000000ffff197224 */ /* 0x000fe400078e004b */
[----:B------:R-:W-:Y:S02]  /*9960*/  IMAD.MOV.U32 R26, RZ, RZ, R41 ;  /* 0x000000ffff1a7224 */ /* 0x000fe400078e0029 */
[----:B------:R-:W-:Y:S02]  /*9970*/  IMAD.MOV.U32 R27, RZ, RZ, R43 ;  /* 0x000000ffff1b7224 */ /* 0x000fe400078e002b */
[----:B------:R-:W-:Y:S02]  /*9980*/  IMAD.MOV.U32 R28, RZ, RZ, R77 ;  /* 0x000000ffff1c7224 */ /* 0x000fe400078e004d */
[----:B------:R-:W-:-:S02]  /*9990*/  IMAD.MOV.U32 R29, RZ, RZ, R79 ;  /* 0x000000ffff1d7224 */ /* 0x000fc400078e004f */
[----:B------:R-:W-:Y:S02]  /*99a0*/  IMAD.MOV.U32 R30, RZ, RZ, R45 ;  /* 0x000000ffff1e7224 */ /* 0x000fe400078e002d */
[----:B-1----:R-:W-:Y:S02]  /*99b0*/  IMAD.MOV.U32 R8, RZ, RZ, R64 ;  /* 0x000000ffff087224 */ /* 0x002fe400078e0040 */
[----:B------:R-:W-:Y:S02]  /*99c0*/  IMAD.MOV.U32 R9, RZ, RZ, R66 ;  /* 0x000000ffff097224 */ /* 0x000fe400078e0042 */
[----:B------:R-:W-:Y:S02]  /*99d0*/  IMAD.MOV.U32 R10, RZ, RZ, R32 ;  /* 0x000000ffff0a7224 */ /* 0x000fe400078e0020 */
[----:B------:R-:W-:Y:S02]  /*99e0*/  IMAD.MOV.U32 R11, RZ, RZ, R34 ;  /* 0x000000ffff0b7224 */ /* 0x000fe400078e0022 */
[----:B------:R-:W-:-:S02]  /*99f0*/  IMAD.MOV.U32 R31, RZ, RZ, R47 ;  /* 0x000000ffff1f7224 */ /* 0x000fc400078e002f */
[----:B------:R-:W-:Y:S01]  /*9a00*/  IMAD.MOV.U32 R41, RZ, RZ, R82 ;  /* 0x000000ffff297224 */ /* 0x000fe200078e0052 */
[----:B------:R-:W1:Y:S01]  /*9a10*/  LDS.128 R96, [R0] ;  /* 0x0000000000607984 */ /* 0x000e620000000c00 */
[----:B------:R-:W-:Y:S02]  /*9a20*/  IMAD.MOV.U32 R43, RZ, RZ, R50 ;  /* 0x000000ffff2b7224 */ /* 0x000fe400078e0032 */
[----:B------:R-:W-:Y:S01]  /*9a30*/  IMAD.MOV.U32 R45, RZ, RZ, R83 ;  /* 0x000000ffff2d7224 */ /* 0x000fe200078e0053 */
[----:B------:R-:W-:Y:S01]  /*9a40*/  BAR.SYNC.DEFER_BLOCKING 0x0 ;  /* 0x0000000000007b1d */ /* 0x000fe20000010000 */
[----:B------:R-:W-:Y:S02]  /*9a50*/  IMAD.MOV.U32 R47, RZ, RZ, R51 ;  /* 0x000000ffff2f7224 */ /* 0x000fe400078e0033 */
[----:B------:R-:W-:Y:S02]  /*9a60*/  VIADD R4, R2, 0x3 ;  /* 0x0000000302047836 */ /* 0x000fe40000000000 */
[----:B------:R-:W-:-:S02]  /*9a70*/  IMAD R3, R5, UR4, RZ ;  /* 0x0000000405037c24 */ /* 0x000fc4000f8e02ff */
[----:B------:R-:W-:Y:S01]  /*9a80*/  IMAD.MOV.U32 R50, RZ, RZ, R52 ;  /* 0x000000ffff327224 */ /* 0x000fe200078e0034 */
[----:B------:R-:W-:Y:S01]  /*9a90*/  ISETP.LT.AND P3, PT, R4, R183, !P0 ;  /* 0x000000b70400720c */ /* 0x000fe20004761270 */
[----:B------:R-:W-:Y:S01]  /*9aa0*/  IMAD.MOV.U32 R51, RZ, RZ, R54 ;  /* 0x000000ffff337224 */ /* 0x000fe200078e0036 */
[----:B------:R4:W-:Y:S01]  /*9ab0*/  STSM.16.M88.4 [R100], R12 ;  /* 0x0000000c64007844 */ /* 0x0009e20000000200 */
[----:B------:R-:W-:Y:S01]  /*9ac0*/  BAR.SYNC.DEFER_BLOCKING 0x0 ;  /* 0x0000000000007b1d */ /* 0x000fe20000010000 */
[----:B----4-:R-:W-:Y:S02]  /*9ad0*/  IMAD.MOV.U32 R12, RZ, RZ, R65 ;  /* 0x000000ffff0c7224 */ /* 0x010fe400078e0041 */
[----:B------:R-:W-:Y:S02]  /*9ae0*/  IMAD.MOV.U32 R13, RZ, RZ, R67 ;  /* 0x000000ffff0d7224 */ /* 0x000fe400078e0043 */
[----:B------:R-:W-:Y:S02]  /*9af0*/  IMAD.MOV.U32 R14, RZ, RZ, R33 ;  /* 0x000000ffff0e7224 */ /* 0x000fe400078e0021 */
[----:B------:R-:W-:Y:S01]  /*9b00*/  IMAD.MOV.U32 R15, RZ, RZ, R35 ;  /* 0x000000ffff0f7224 */ /* 0x000fe200078e0023 */
[----:B------:R-:W4:Y:S01]  /*9b10*/  LDS.128 R92, [R0] ;  /* 0x00000000005c7984 */ /* 0x000f220000000c00 */
[----:B------:R-:W-:Y:S06]  /*9b20*/  BAR.SYNC.DEFER_BLOCKING 0x0 ;  /* 0x0000000000007b1d */ /* 0x000fec0000010000 */
[----:B------:R5:W-:Y:S02]  /*9b30*/  STSM.16.M88.4 [R100], R16 ;  /* 0x0000001064007844 */ /* 0x000be40000000200 */
[----:B------:R-:W-:Y:S01]  /*9b40*/  BAR.SYNC.DEFER_BLOCKING 0x0 ;  /* 0x0000000000007b1d */ /* 0x000fe20000010000 */
[----:B-----5:R-:W-:-:S02]  /*9b50*/  IMAD.MOV.U32 R16, RZ, RZ, R68 ;  /* 0x000000ffff107224 */ /* 0x020fc400078e0044 */
[----:B------:R-:W-:Y:S02]  /*9b60*/  IMAD.MOV.U32 R17, RZ, RZ, R70 ;  /* 0x000000ffff117224 */ /* 0x000fe400078e0046 */
[----:B------:R-:W-:Y:S02]  /*9b70*/  IMAD.MOV.U32 R18, RZ, RZ, R36 ;  /* 0x000000ffff127224 */ /* 0x000fe400078e0024 */
[----:B------:R-:W-:Y:S02]  /*9b80*/  IMAD.MOV.U32 R19, RZ, RZ, R38 ;  /* 0x000000ffff137224 */ /* 0x000fe400078e0026 */
[----:B------:R-:W-:Y:S02]  /*9b90*/  IMAD.MOV.U32 R68, RZ, RZ, R85 ;  /* 0x000000ffff447224 */ /* 0x000fe400078e0055 */
[----:B------:R-:W-:Y:S01]  /*9ba0*/  IMAD.MOV.U32 R70, RZ, RZ, R53 ;  /* 0x000000ffff467224 */ /* 0x000fe200078e0035 */
[----:B------:R-:W5:Y:S01]  /*9bb0*/  LDS.128 R88, [R0] ;  /* 0x0000000000587984 */ /* 0x000f620000000c00 */
[----:B------:R-:W-:Y:S06]  /*9bc0*/  BAR.SYNC.DEFER_BLOCKING 0x0 ;  /* 0x0000000000007b1d */ /* 0x000fec0000010000 */
[----:B------:R2:W-:Y:S02]  /*9bd0*/  STSM.16.M88.4 [R100], R20 ;  /* 0x0000001464007844 */ /* 0x0005e40000000200 */
[----:B------:R-:W-:Y:S01]  /*9be0*/  BAR.SYNC.DEFER_BLOCKING 0x0 ;  /* 0x0000000000007b1d */ /* 0x000fe20000010000 */
[----:B--2---:R-:W-:-:S02]  /*9bf0*/  IMAD.MOV.U32 R20, RZ, RZ, R69 ;  /* 0x000000ffff147224 */ /* 0x004fc400078e0045 */
[----:B------:R-:W-:Y:S02]  /*9c00*/  IMAD.MOV.U32 R21, RZ, RZ, R71 ;  /* 0x000000ffff157224 */ /* 0x000fe400078e0047 */
[----:B------:R-:W-:Y:S02]  /*9c10*/  IMAD.MOV.U32 R22, RZ, RZ, R37 ;  /* 0x000000ffff167224 */ /* 0x000fe400078e0025 */
[----:B------:R-:W-:Y:S02]  /*9c20*/  IMAD.MOV.U32 R23, RZ, RZ, R39 ;  /* 0x000000ffff177224 */ /* 0x000fe400078e0027 */
[----:B------:R-:W-:Y:S02]  /*9c30*/  IMAD.MOV.U32 R69, RZ, RZ, R87 ;  /* 0x000000ffff457224 */ /* 0x000fe400078e0057 */
[----:B------:R-:W-:Y:S01]  /*9c40*/  IMAD.MOV.U32 R71, RZ, RZ, R55 ;  /* 0x000000ffff477224 */ /* 0x000fe200078e0037 */
[----:B------:R-:W2:Y:S01]  /*9c50*/  LDS.128 R64, [R0] ;  /* 0x0000000000407984 */ /* 0x000ea20000000c00 */
[----:B------:R-:W-:Y:S06]  /*9c60*/  BAR.SYNC.DEFER_BLOCKING 0x0 ;  /* 0x0000000000007b1d */ /* 0x000fec0000010000 */
[----:B------:R-:W-:Y:S02]  /*9c70*/  STSM.16.M88.4 [R100], R8 ;  /* 0x0000000864007844 */ /* 0x000fe40000000200 */
[----:B------:R-:W-:Y:S06]  /*9c80*/  BAR.SYNC.DEFER_BLOCKING 0x0 ;  /* 0x0000000000007b1d */ /* 0x000fec0000010000 */
[----:B------:R-:W3:Y:S02]  /*9c90*/  LDS.128 R60, [R0] ;  /* 0x00000000003c7984 */ /* 0x000ee40000000c00 */
[----:B------:R-:W-:Y:S06]  /*9ca0*/  BAR.SYNC.DEFER_BLOCKING 0x0 ;  /* 0x0000000000007b1d */ /* 0x000fec0000010000 */
[----:B------:R1:W-:Y:S02]  /*9cb0*/  STSM.16.M88.4 [R100], R12 ;  /* 0x0000000c64007844 */ /* 0x0003e40000000200 */
[----:B------:R-:W-:Y:S01]  /*9cc0*/  BAR.SYNC.DEFER_BLOCKING 0x0 ;  /* 0x0000000000007b1d */ /* 0x000fe20000010000 */
[----:B-1----:R-:W-:-:S02]  /*9cd0*/  IMAD.MOV.U32 R12, RZ, RZ, R72 ;  /* 0x000000ffff0c7224 */ /* 0x002fc400078e0048 */
[----:B------:R-:W-:Y:S02]  /*9ce0*/  IMAD.MOV.U32 R13, RZ, RZ, R74 ;  /* 0x000000ffff0d7224 */ /* 0x000fe400078e004a */
[----:B------:R-:W-:Y:S02]  /*9cf0*/  IMAD.MOV.U32 R14, RZ, RZ, R40 ;  /* 0x000000ffff0e7224 */ /* 0x000fe400078e0028 */
[----:B------:R-:W-:Y:S02]  /*9d00*/  IMAD.MOV.U32 R15, RZ, RZ, R42 ;  /* 0x000000ffff0f7224 */ /* 0x000fe400078e002a */
[----:B------:R-:W-:Y:S02]  /*9d10*/  IMAD.MOV.U32 R40, RZ, RZ, R80 ;  /* 0x000000ffff287224 */ /* 0x000fe400078e0050 */
[----:B------:R-:W-:Y:S01]  /*9d20*/  IMAD.MOV.U32 R42, RZ, RZ, R48 ;  /* 0x000000ffff2a7224 */ /* 0x000fe200078e0030 */
[----:B------:R-:W1:Y:S01]  /*9d30*/  LDS.128 R56, [R0] ;  /* 0x0000000000387984 */ /* 0x000e620000000c00 */
[----:B------:R-:W-:Y:S01]  /*9d40*/  IMAD.MOV.U32 R48, RZ, RZ, R84 ;  /* 0x000000ffff307224 */ /* 0x000fe200078e0054 */
[----:B------:R-:W-:Y:S06]  /*9d50*/  BAR.SYNC.DEFER_BLOCKING 0x0 ;  /* 0x0000000000007b1d */ /* 0x000fec0000010000 */
[----:B------:R-:W-:Y:S02]  /*9d60*/  STSM.16.M88.4 [R100], R16 ;  /* 0x0000001064007844 */ /* 0x000fe40000000200 */
[----:B------:R-:W-:Y:S06]  /*9d70*/  BAR.SYNC.DEFER_BLOCKING 0x0 ;  /* 0x0000000000007b1d */ /* 0x000fec0000010000 */
[----:B------:R-:W1:Y:S02]  /*9d80*/  LDS.128 R32, [R0] ;  /* 0x0000000000207984 */ /* 0x000e640000000c00 */
[----:B------:R-:W-:Y:S06]  /*9d90*/  BAR.SYNC.DEFER_BLOCKING 0x0 ;  /* 0x0000000000007b1d */ /* 0x000fec0000010000 */
[----:B------:R4:W-:Y:S02]  /*9da0*/  STSM.16.M88.4 [R100], R20 ;  /* 0x0000001464007844 */ /* 0x0009e40000000200 */
[----:B------:R-:W-:Y:S01]  /*9db0*/  BAR.SYNC.DEFER_BLOCKING 0x0 ;  /* 0x0000000000007b1d */ /* 0x000fe20000010000 */
[----:B----4-:R-:W-:-:S02]  /*9dc0*/  IMAD.MOV.U32 R20, RZ, RZ, R76 ;  /* 0x000000ffff147224 */ /* 0x010fc400078e004c */
[----:B------:R-:W-:Y:S02]  /*9dd0*/  IMAD.MOV.U32 R21, RZ, RZ, R78 ;  /* 0x000000ffff157224 */ /* 0x000fe400078e004e */
[----:B------:R-:W-:Y:S02]  /*9de0*/  IMAD.MOV.U32 R22, RZ, RZ, R44 ;  /* 0x000000ffff167224 */ /* 0x000fe400078e002c */
[----:B------:R-:W-:Y:S02]  /*9df0*/  IMAD.MOV.U32 R23, RZ, RZ, R46 ;  /* 0x000000ffff177224 */ /* 0x000fe400078e002e */
[----:B------:R-:W-:Y:S02]  /*9e00*/  IMAD.MOV.U32 R44, RZ, RZ, R81 ;  /* 0x000000ffff2c7224 */ /* 0x000fe400078e0051 */
[----:B------:R-:W-:Y:S01]  /*9e10*/  IMAD.MOV.U32 R46, RZ, RZ, R49 ;  /* 0x000000ffff2e7224 */ /* 0x000fe200078e0031 */
[----:B------:R-:W4:Y:S01]  /*9e20*/  LDS.128 R36, [R0] ;  /* 0x0000000000247984 */ /* 0x000f220000000c00 */
[----:B------:R-:W-:Y:S01]  /*9e30*/  IMAD.MOV.U32 R49, RZ, RZ, R86 ;  /* 0x000000ffff317224 */ /* 0x000fe200078e0056 */
[----:B------:R-:W-:Y:S06]  /*9e40*/  BAR.SYNC.DEFER_BLOCKING 0x0 ;  /* 0x0000000000007b1d */ /* 0x000fec0000010000 */
[----:B------:R-:W-:Y:S02]  /*9e50*/  STSM.16.M88.4 [R100], R12 ;  /* 0x0000000c64007844 */ /* 0x000fe40000000200 */
[----:B------:R-:W-:Y:S06]  /*9e60*/  BAR.SYNC.DEFER_BLOCKING 0x0 ;  /* 0x0000000000007b1d */ /* 0x000fec0000010000 */
[----:B------:R-:W4:Y:S02]  /*9e70*/  LDS.128 R8, [R0] ;  /* 0x0000000000087984 */ /* 0x000f240000000c00 */
        /* <DEDUP_REMOVED lines=9> */
[----:B------:R5:W-:Y:S02]  /*9f10*/  STSM.16.M88.4 [R100], R28 ;  /* 0x0000001c64007844 */ /* 0x000be40000000200 */
[----:B------:R-:W-:Y:S01]  /*9f20*/  BAR.SYNC.DEFER_BLOCKING 0x0 ;  /* 0x0000000000007b1d */ /* 0x000fe20000010000 */
[----:B-----5:R-:W-:-:S05]  /*9f30*/  IMAD R28, R2, UR5, RZ ;  /* 0x00000005021c7c24 */ /* 0x020fca000f8e02ff */
[----:B------:R-:W5:Y:S02]  /*9f40*/  LDS.128 R24, [R0] ;  /* 0x0000000000187984 */ /* 0x000f640000000c00 */
[----:B------:R-:W-:Y:S06]  /*9f50*/  BAR.SYNC.DEFER_BLOCKING 0x0 ;  /* 0x0000000000007b1d */ /* 0x000fec0000010000 */
[----:B------:R2:W-:Y:S02]  /*9f60*/  STSM.16.M88.4 [R100], R40 ;  /* 0x0000002864007844 */ /* 0x0005e40000000200 */
[----:B------:R-:W-:Y:S01]  /*9f70*/  BAR.SYNC.DEFER_BLOCKING 0x0 ;  /* 0x0000000000007b1d */ /* 0x000fe20000010000 */
[----:B--2---:R-:W-:Y:S01]  /*9f80*/  LEA R40, P1, R3, UR6, 0x2 ;  /* 0x0000000603287c11 */ /* 0x004fe2000f8210ff */
[----:B------:R-:W-:-:S03]  /*9f90*/  VIADD R41, R28, UR5 ;  /* 0x000000051c297c36 */ /* 0x000fc60008000000 */
[----:B------:R-:W-:Y:S02]  /*9fa0*/  LEA.HI.X.SX32 R3, R3, UR7, 0x2, P1 ;  /* 0x0000000703037c11 */ /* 0x000fe400088f16ff */
[-C--:B------:R-:W-:Y:S02]  /*9fb0*/  LEA R42, P6, R28, R40.reuse, 0x2 ;  /* 0x000000281c2a7211 */ /* 0x080fe400078c10ff */
[----:B------:R-:W-:Y:S02]  /*9fc0*/  ISETP.LT.AND P1, PT, R2, R183, !P0 ;  /* 0x000000b70200720c */ /* 0x000fe40004721270 */
[----:B------:R-:W-:Y:S01]  /*9fd0*/  LEA.HI.X.SX32 R43, R28, R3, 0x2, P6 ;  /* 0x000000031c2b7211 */ /* 0x000fe200030f16ff */
[----:B------:R-:W2:Y:S01]  /*9fe0*/  LDS.128 R20, [R0] ;  /* 0x0000000000147984 */ /* 0x000ea20000000c00 */
[----:B------:R-:W-:Y:S06]  /*9ff0*/  BAR.SYNC.DEFER_BLOCKING 0x0 ;  /* 0x0000000000007b1d */ /* 0x000fec0000010000 */
[----:B------:R3:W-:Y:S02]  /*a000*/  STSM.16.M88.4 [R100], R44 ;  /* 0x0000002c64007844 */ /* 0x0007e40000000200 */
[----:B------:R-:W-:Y:S01]  /*a010*/  BAR.SYNC.DEFER_BLOCKING 0x0 ;  /* 0x0000000000007b1d */ /* 0x000fe20000010000 */
[----:B---3--:R-:W-:Y:S01]  /*a020*/  VIADD R46, R2, 0x5 ;  /* 0x00000005022e7836 */ /* 0x008fe20000000000 */
[C---:B------:R-:W-:Y:S01]  /*a030*/  LEA R44, P6, R41.reuse, R40, 0x2 ;  /* 0x00000028292c7211 */ /* 0x040fe200078c10ff */
[----:B------:R-:W-:-:S03]  /*a040*/  VIADD R47, R41, UR5 ;  /* 0x00000005292f7c36 */ /* 0x000fc60008000000 */
[----:B------:R-:W-:Y:S01]  /*a050*/  LEA.HI.X.SX32 R45, R41, R3, 0x2, P6 ;  /* 0x00000003292d7211 */ /* 0x000fe200030f16ff */
[----:B------:R-:W-:Y:S01]  /*a060*/  VIADD R41, R47, UR5 ;  /* 0x000000052f297c36 */ /* 0x000fe20008000000 */
[----:B------:R-:W3:Y:S01]  /*a070*/  LDS.128 R4, [R0] ;  /* 0x0000000000047984 */ /* 0x000ee20000000c00 */
[----:B------:R-:W-:Y:S06]  /*a080*/  BAR.SYNC.DEFER_BLOCKING 0x0 ;  /* 0x0000000000007b1d */ /* 0x000fec0000010000 */
[----:B------:R1:W-:Y:S02]  /*a090*/  STSM.16.M88.4 [R100], R48 ;  /* 0x0000003064007844 */ /* 0x0003e40000000200 */
[----:B------:R-:W-:Y:S01]  /*a0a0*/  BAR.SYNC.DEFER_BLOCKING 0x0 ;  /* 0x0000000000007b1d */ /* 0x000fe20000010000 */
[----:B-1----:R-:W-:-:S02]  /*a0b0*/  VIADD R48, R2, 0x6 ;  /* 0x0000000602307836 */ /* 0x002fc40000000000 */
[----:B------:R-:W-:-:S03]  /*a0c0*/  VIADD R50, R2, 0x8 ;  /* 0x0000000802327836 */ /* 0x000fc60000000000 */
[----:B------:R-:W1:Y:S02]  /*a0d0*/  LDS.128 R28, [R0] ;  /* 0x00000000001c7984 */ /* 0x000e640000000c00 */
[----:B------:R-:W-:Y:S06]  /*a0e0*/  BAR.SYNC.DEFER_BLOCKING 0x0 ;  /* 0x0000000000007b1d */ /* 0x000fec0000010000 */
[----:B------:R-:W-:Y:S02]  /*a0f0*/  STSM.16.M88.4 [R100], R68 ;  /* 0x0000004464007844 */ /* 0x000fe40000000200 */
[----:B------:R-:W-:Y:S06]  /*a100*/  BAR.SYNC.DEFER_BLOCKING 0x0 ;  /* 0x0000000000007b1d */ /* 0x000fec0000010000 */
[----:B------:R4:W-:Y:S01]  /*a110*/  @P1 STG.E desc[UR16][R42.64], R96 ;  /* 0x000000602a001986 */ /* 0x0009e2000c101910 */
[----:B------:R-:W-:-:S02]  /*a120*/  ISETP.LT.AND P1, PT, R46, R183, !P0 ;  /* 0x000000b72e00720c */ /* 0x000fc40004721270 */
[CC--:B------:R-:W-:Y:S01]  /*a130*/  LEA R46, P6, R47.reuse, R40.reuse, 0x2 ;  /* 0x000000282f2e7211 */ /* 0x0c0fe200078c10ff */
[----:B------:R5:W-:Y:S01]  /*a140*/  @P4 STG.E desc[UR16][R44.64], R92 ;  /* 0x0000005c2c004986 */ /* 0x000be2000c101910 */
[----:B------:R-:W-:Y:S02]  /*a150*/  ISETP.LT.AND P4, PT, R48, R183, !P0 ;  /* 0x000000b73000720c */ /* 0x000fe40004781270 */
[-C--:B------:R-:W-:Y:S02]  /*a160*/  LEA.HI.X.SX32 R47, R47, R3.reuse, 0x2, P6 ;  /* 0x000000032f2f7211 */ /* 0x080fe400030f16ff */
[C---:B------:R-:W-:Y:S01]  /*a170*/  LEA R48, P6, R41.reuse, R40, 0x2 ;  /* 0x0000002829307211 */ /* 0x040fe200078c10ff */
[----:B----4-:R-:W-:Y:S02]  /*a180*/  VIADD R42, R2, 0x7 ;  /* 0x00000007022a7836 */ /* 0x010fe40000000000 */
[----:B------:R4:W-:Y:S01]  /*a190*/  @P2 STG.E desc[UR16][R46.64], R97 ;  /* 0x000000612e002986 */ /* 0x0009e2000c101910 */
[C---:B------:R-:W-:Y:S01]  /*a1a0*/  VIADD R43, R41.reuse, UR5 ;  /* 0x00000005292b7c36 */ /* 0x040fe20008000000 */
[----:B------:R-:W-:-:S02]  /*a1b0*/  LEA.HI.X.SX32 R49, R41, R3, 0x2, P6 ;  /* 0x0000000329317211 */ /* 0x000fc400030f16ff */
[-C--:B------:R-:W-:Y:S01]  /*a1c0*/  ISETP.LT.AND P2, PT, R42, R183.reuse, !P0 ;  /* 0x000000b72a00720c */ /* 0x080fe20004741270 */
[C---:B------:R-:W-:Y:S01]  /*a1d0*/  VIADD R41, R43.reuse, UR5 ;  /* 0x000000052b297c36 */ /* 0x040fe20008000000 */
[-C--:B------:R-:W-:Y:S01]  /*a1e0*/  LEA R42, P6, R43, R40.reuse, 0x2 ;  /* 0x000000282b2a7211 */ /* 0x080fe200078c10ff */
[----:B------:R2:W-:Y:S01]  /*a1f0*/  @P3 STG.E desc[UR16][R48.64], R93 ;  /* 0x0000005d30003986 */ /* 0x0005e2000c101910 */
[----:B------:R-:W-:Y:S01]  /*a200*/  ISETP.LT.AND P3, PT, R50, R183, !P0 ;  /* 0x000000b73200720c */ /* 0x000fe20004761270 */
[----:B------:R-:W-:Y:S01]  /*a210*/  VIADD R51, R41, UR5 ;  /* 0x0000000529337c36 */ /* 0x000fe20008000000 */
[----:B------:R-:W-:Y:S01]  /*a220*/  LEA.HI.X.SX32 R43, R43, R3, 0x2, P6 ;  /* 0x000000032b2b7211 */ /* 0x000fe200030f16ff */
[----:B------:R-:W-:Y:S01]  /*a230*/  VIADD R50, R2, 0x9 ;  /* 0x0000000902327836 */ /* 0x000fe20000000000 */
[----:B-----5:R-:W-:-:S03]  /*a240*/  LEA R44, P6, R41, R40, 0x2 ;  /* 0x00000028292c7211 */ /* 0x020fc600078c10ff */
[----:B------:R5:W-:Y:S01]  /*a250*/  @P5 STG.E desc[UR16][R42.64], R98 ;  /* 0x000000622a005986 */ /* 0x000be2000c101910 */
[----:B------:R-:W-:Y:S01]  /*a260*/  LEA.HI.X.SX32 R45, R41, R3, 0x2, P6 ;  /* 0x00000003292d7211 */ /* 0x000fe200030f16ff */
[C---:B------:R-:W-:Y:S01]  /*a270*/  VIADD R41, R51.reuse, UR5 ;  /* 0x0000000533297c36 */ /* 0x040fe20008000000 */
[CC--:B----4-:R-:W-:Y:S01]  /*a280*/  LEA R46, P6, R51.reuse, R40.reuse, 0x2 ;  /* 0x00000028332e7211 */ /* 0x0d0fe200078c10ff */
[----:B--2---:R-:W-:Y:S01]  /*a290*/  VIADD R48, R2, 0xa ;  /* 0x0000000a02307836 */ /* 0x004fe20000000000 */
[----:B------:R-:W-:Y:S01]  /*a2a0*/  ISETP.LT.AND P5, PT, R50, R183, !P0 ;  /* 0x000000b73200720c */ /* 0x000fe200047a1270 */
[----:B------:R2:W-:Y:S01]  /*a2b0*/  @P1 STG.E desc[UR16][R44.64], R94 ;  /* 0x0000005e2c001986 */ /* 0x0005e2000c101910 */
[----:B------:R-:W-:Y:S01]  /*a2c0*/  LEA.HI.X.SX32 R47, R51, R3, 0x2, P6 ;  /* 0x00000003332f7211 */ /* 0x000fe200030f16ff */
[----:B------:R-:W-:Y:S01]  /*a2d0*/  VIADD R50, R2, 0xb ;  /* 0x0000000b02327836 */ /* 0x000fe20000000000 */
[-C--:B------:R-:W-:Y:S02]  /*a2e0*/  ISETP.LT.AND P1, PT, R48, R183.reuse, !P0 ;  /* 0x000000b73000720c */ /* 0x080fe40004721270 */
[CC--:B------:R-:W-:Y:S01]  /*a2f0*/  LEA R48, P6, R41.reuse, R40.reuse, 0x2 ;  /* 0x0000002829307211 */ /* 0x0c0fe200078c10ff */
[C---:B-----5:R-:W-:Y:S01]  /*a300*/  VIADD R43, R41.reuse, UR5 ;  /* 0x00000005292b7c36 */ /* 0x060fe20008000000 */
[----:B------:R4:W-:Y:S01]  /*a310*/  @P4 STG.E desc[UR16][R46.64], R99 ;  /* 0x000000632e004986 */ /* 0x0009e2000c101910 */
[----:B------:R-:W-:Y:S01]  /*a320*/  ISETP.LT.AND P4, PT, R50, R183, !P0 ;  /* 0x000000b73200720c */ /* 0x000fe20004781270 */
[----:B------:R-:W-:Y:S01]  /*a330*/  VIADD R50, R2, 0xc ;  /* 0x0000000c02327836 */ /* 0x000fe20000000000 */
[----:B------:R-:W-:Y:S01]  /*a340*/  LEA.HI.X.SX32 R49, R41, R3, 0x2, P6 ;  /* 0x0000000329317211 */ /* 0x000fe200030f16ff */
[C---:B------:R-:W-:Y:S01]  /*a350*/  VIADD R41, R43.reuse, UR5 ;  /* 0x000000052b297c36 */ /* 0x040fe20008000000 */
[----:B------:R-:W-:-:S03]  /*a360*/  LEA R42, P6, R43, R40, 0x2 ;  /* 0x000000282b2a7211 */ /* 0x000fc600078c10ff */
[----:B------:R5:W-:Y:S01]  /*a370*/  @P2 STG.E desc[UR16][R48.64], R95 ;  /* 0x0000005f30002986 */ /* 0x000be2000c101910 */
[----:B------:R-:W-:Y:S02]  /*a380*/  LEA.HI.X.SX32 R43, R43, R3, 0x2, P6 ;  /* 0x000000032b2b7211 */ /* 0x000fe400030f16ff */
[CC--:B--2---:R-:W-:Y:S01]  /*a390*/  LEA R44, P6, R41.reuse, R40.reuse, 0x2 ;  /* 0x00000028292c7211 */ /* 0x0c4fe200078c10ff */
[----:B----4-:R-:W-:Y:S01]  /*a3a0*/  VIADD R46, R2, 0xd ;  /* 0x0000000d022e7836 */ /* 0x010fe20000000000 */
[----:B------:R-:W-:Y:S01]  /*a3b0*/  ISETP.LT.AND P2, PT, R50, R183, !P0 ;  /* 0x000000b73200720c */ /* 0x000fe20004741270 */
[C---:B------:R-:W-:Y:S01]  /*a3c0*/  VIADD R47, R41.reuse, UR5 ;  /* 0x00000005292f7c36 */ /* 0x040fe20008000000 */
[----:B------:R2:W-:Y:S01]  /*a3d0*/  @P3 STG.E desc[UR16][R42.64], R88 ;  /* 0x000000582a003986 */ /* 0x0005e2000c101910 */
[----:B------:R-:W-:Y:S01]  /*a3e0*/  LEA.HI.X.SX32 R45, R41, R3, 0x2, P6 ;  /* 0x00000003292d7211 */ /* 0x000fe200030f16ff */
[----:B------:R-:W-:Y:S01]  /*a3f0*/  VIADD R50, R2, 0xe ;  /* 0x0000000e02327836 */ /* 0x000fe20000000000 */
        /* <DEDUP_REMOVED lines=12> */
[CC--:B--2---:R-:W-:Y:S01]  /*a4c0*/  LEA R42, P6, R51.reuse, R40.reuse, 0x2 ;  /* 0x00000028332a7211 */ /* 0x0c4fe200078c10ff */
[----:B----4-:R-:W-:Y:S01]  /*a4d0*/  VIADD R44, R2, 0x10 ;  /* 0x00000010022c7836 */ /* 0x010fe20000000000 */
        /* <DEDUP_REMOVED lines=92> */
[----:B------:R-:W-:Y:S02]  /*aaa0*/  LEA.HI.X.SX32 R49, R41, R3, 0x2, P6 ;  /* 0x0000000329317211 */ /* 0x000fe400030f16ff */
[----:B------:R-:W-:Y:S01]  /*aab0*/  ISETP.LT.AND P4, PT, R32, R183, !P0 ;  /* 0x000000b72000720c */ /* 0x000fe20004781270 */
[----:B------:R-:W-:Y:S01]  /*aac0*/  VIADD R32, R2, 0x20 ;  /* 0x0000002002207836 */ /* 0x000fe20000000000 */
[CC--:B------:R-:W-:Y:S01]  /*aad0*/  LEA R42, P6, R43.reuse, R40.reuse, 0x2 ;  /* 0x000000282b2a7211 */ /* 0x0c0fe200078c10ff */
[C---:B-----5:R-:W-:Y:S01]  /*aae0*/  VIADD R36, R43.reuse, UR5 ;  /* 0x000000052b247c36 */ /* 0x060fe20008000000 */
[----:B------:R4:W-:Y:S02]  /*aaf0*/  @P2 STG.E desc[UR16][R48.64], R37 ;  /* 0x0000002530002986 */ /* 0x0009e4000c101910 */
[----:B------:R-:W-:Y:S01]  /*ab00*/  LEA.HI.X.SX32 R43, R43, R3, 0x2, P6 ;  /* 0x000000032b2b7211 */ /* 0x000fe200030f16ff */
[----:B------:R-:W-:Y:S01]  /*ab10*/  VIADD R41, R36, UR5 ;  /* 0x0000000524297c36 */ /* 0x000fe20008000000 */
[----:B------:R-:W-:Y:S01]  /*ab20*/  ISETP.LT.AND P2, PT, R32, R183, !P0 ;  /* 0x000000b72000720c */ /* 0x000fe20004741270 */
[----:B------:R-:W-:Y:S01]  /*ab30*/  VIADD R32, R2, 0x21 ;  /* 0x0000002102207836 */ /* 0x000fe20000000000 */
[----:B------:R-:W-:Y:S01]  /*ab40*/  LEA R44, P6, R36, R40, 0x2 ;  /* 0x00000028242c7211 */ /* 0x000fe200078c10ff */
[----:B------:R5:W-:Y:S01]  /*ab50*/  @P3 STG.E desc[UR16][R42.64], R34 ;  /* 0x000000222a003986 */ /* 0x000be2000c101910 */
[----:B--2---:R-:W-:-:S02]  /*ab60*/  VIADD R46, R2, 0x23 ;  /* 0x00000023022e7836 */ /* 0x004fc40000000000 */
[----:B------:R-:W-:Y:S01]  /*ab70*/  LEA.HI.X.SX32 R45, R36, R3, 0x2, P6 ;  /* 0x00000003242d7211 */ /* 0x000fe200030f16ff */
[----:B------:R-:W-:Y:S01]  /*ab80*/  VIADD R36, R2, 0x22 ;  /* 0x0000002202247836 */ /* 0x000fe20000000000 */
[-C--:B------:R-:W-:Y:S01]  /*ab90*/  ISETP.LT.AND P3, PT, R32, R183.reuse, !P0 ;  /* 0x000000b72000720c */ /* 0x080fe20004761270 */
[C---:B----4-:R-:W-:Y:S01]  /*aba0*/  VIADD R37, R41.reuse, UR5 ;  /* 0x0000000529257c36 */ /* 0x050fe20008000000 */
[CC--:B------:R-:W-:Y:S01]  /*abb0*/  LEA R32, P6, R41.reuse, R40.reuse, 0x2 ;  /* 0x0000002829207211 */ /* 0x0c0fe200078c10ff */
[----:B------:R2:W-:Y:S01]  /*abc0*/  @P5 STG.E desc[UR16][R44.64], R38 ;  /* 0x000000262c005986 */ /* 0x0005e2000c101910 */
[----:B------:R-:W-:Y:S02]  /*abd0*/  ISETP.LT.AND P5, PT, R36, R183, !P0 ;  /* 0x000000b72400720c */ /* 0x000fe400047a1270 */
[----:B------:R-:W-:Y:S01]  /*abe0*/  LEA.HI.X.SX32 R33, R41, R3, 0x2, P6 ;  /* 0x0000000329217211 */ /* 0x000fe200030f16ff */
[C---:B------:R-:W-:Y:S01]  /*abf0*/  VIADD R41, R37.reuse, UR5 ;  /* 0x0000000525297c36 */ /* 0x040fe20008000000 */
[----:B------:R-:W-:Y:S01]  /*ac00*/  LEA R36, P6, R37, R40, 0x2 ;  /* 0x0000002825247211 */ /* 0x000fe200078c10ff */
[----:B-----5:R-:W-:-:S02]  /*ac10*/  VIADD R34, R2, 0x24 ;  /* 0x0000002402227836 */ /* 0x020fc40000000000 */
[----:B------:R4:W-:Y:S01]  /*ac20*/  @P1 STG.E desc[UR16][R32.64], R35 ;  /* 0x0000002320001986 */ /* 0x0009e2000c101910 */
[----:B------:R-:W-:Y:S02]  /*ac30*/  LEA.HI.X.SX32 R37, R37, R3, 0x2, P6 ;  /* 0x0000000325257211 */ /* 0x000fe400030f16ff */
[-C--:B------:R-:W-:Y:S01]  /*ac40*/  ISETP.LT.AND P1, PT, R46, R183.reuse, !P0 ;  /* 0x000000b72e00720c */ /* 0x080fe20004721270 */
[C---:B------:R-:W-:Y:S01]  /*ac50*/  VIADD R46, R41.reuse, UR5 ;  /* 0x00000005292e7c36 */ /* 0x040fe20008000000 */
[CC--:B------:R-:W-:Y:S01]  /*ac60*/  LEA R42, P6, R41.reuse, R40.reuse, 0x2 ;  /* 0x00000028292a7211 */ /* 0x0c0fe200078c10ff */
[----:B------:R5:W-:Y:S01]  /*ac70*/  @P4 STG.E desc[UR16][R36.64], R39 ;  /* 0x0000002724004986 */ /* 0x000be2000c101910 */
[----:B------:R-:W-:Y:S01]  /*ac80*/  ISETP.LT.AND P4, PT, R34, R183, !P0 ;  /* 0x000000b72200720c */ /* 0x000fe20004781270 */
[----:B------:R-:W-:Y:S01]  /*ac90*/  VIADD R34, R2, 0x26 ;  /* 0x0000002602227836 */ /* 0x000fe20000000000 */
[----:B------:R-:W-:Y:S02]  /*aca0*/  LEA.HI.X.SX32 R43, R41, R3, 0x2, P6 ;  /* 0x00000003292b7211 */ /* 0x000fe400030f16ff */
[----:B--2---:R-:W-:Y:S01]  /*acb0*/  LEA R44, P6, R46, R40, 0x2 ;  /* 0x000000282e2c7211 */ /* 0x004fe200078c10ff */
[----:B----4-:R-:W-:-:S02]  /*acc0*/  VIADD R32, R2, 0x25 ;  /* 0x0000002502207836 */ /* 0x010fc40000000000 */
[C---:B------:R-:W-:Y:S01]  /*acd0*/  VIADD R33, R46.reuse, UR5 ;  /* 0x000000052e217c36 */ /* 0x040fe20008000000 */
[----:B------:R-:W-:Y:S01]  /*ace0*/  LEA.HI.X.SX32 R45, R46, R3, 0x2, P6 ;  /* 0x000000032e2d7211 */ /* 0x000fe200030f16ff */
[----:B------:R2:W-:Y:S01]  /*acf0*/  @P2 STG.E desc[UR16][R42.64], R8 ;  /* 0x000000082a002986 */ /* 0x0005e2000c101910 */
[-C--:B------:R-:W-:Y:S01]  /*ad00*/  ISETP.LT.AND P2, PT, R32, R183.reuse, !P0 ;  /* 0x000000b72000720c */ /* 0x080fe20004741270 */
[C---:B------:R-:W-:Y:S01]  /*ad10*/  VIADD R35, R33.reuse, UR5 ;  /* 0x0000000521237c36 */ /* 0x040fe20008000000 */
[CC--:B------:R-:W-:Y:S01]  /*ad20*/  LEA R32, P6, R33.reuse, R40.reuse, 0x2 ;  /* 0x0000002821207211 */ /* 0x0c0fe200078c10ff */
[----:B------:R4:W-:Y:S01]  /*ad30*/  @P3 STG.E desc[UR16][R44.64], R16 ;  /* 0x000000102c003986 */ /* 0x0009e2000c101910 */
[----:B------:R-:W-:Y:S01]  /*ad40*/  ISETP.LT.AND P3, PT, R34, R183, !P0 ;  /* 0x000000b72200720c */ /* 0x000fe20004761270 */
[----:B-----5:R-:W-:Y:S01]  /*ad50*/  VIADD R36, R2, 0x27 ;  /* 0x0000002702247836 */ /* 0x020fe20000000000 */
[----:B------:R-:W-:Y:S01]  /*ad60*/  LEA.HI.X.SX32 R33, R33, R3, 0x2, P6 ;  /* 0x0000000321217211 */ /* 0x000fe200030f16ff */
[C---:B------:R-:W-:Y:S01]  /*ad70*/  VIADD R37, R35.reuse, UR5 ;  /* 0x0000000523257c36 */ /* 0x040fe20008000000 */
[----:B------:R-:W-:-:S03]  /*ad80*/  LEA R34, P6, R35, R40, 0x2 ;  /* 0x0000002823227211 */ /* 0x000fc600078c10ff */
[----:B------:R5:W-:Y:S01]  /*ad90*/  @P5 STG.E desc[UR16][R32.64], R9 ;  /* 0x0000000920005986 */ /* 0x000be2000c101910 */
[----:B------:R-:W-:Y:S01]  /*ada0*/  LEA.HI.X.SX32 R35, R35, R3, 0x2, P6 ;  /* 0x0000000323237211 */ /* 0x000fe200030f16ff */
[----:B--2---:R-:W-:Y:S01]  /*adb0*/  VIADD R8, R2, 0x28 ;  /* 0x0000002802087836 */ /* 0x004fe20000000000 */
[-C--:B------:R-:W-:Y:S01]  /*adc0*/  ISETP.LT.AND P5, PT, R36, R183.reuse, !P0 ;  /* 0x000000b72400720c */ /* 0x080fe200047a1270 */
[C---:B----4-:R-:W-:Y:S01]  /*add0*/  VIADD R16, R37.reuse, UR5 ;  /* 0x0000000525107c36 */ /* 0x050fe20008000000 */
[CC--:B------:R-:W-:Y:S01]  /*ade0*/  LEA R36, P6, R37.reuse, R40.reuse, 0x2 ;  /* 0x0000002825247211 */ /* 0x0c0fe200078c10ff */
[----:B------:R-:W-:Y:S01]  /*adf0*/  @P1 STG.E desc[UR16][R34.64], R17 ;  /* 0x0000001122001986 */ /* 0x000fe2000c101910 */
[----:B------:R-:W-:Y:S01]  /*ae00*/  ISETP.LT.AND P1, PT, R8, R183, !P0 ;  /* 0x000000b70800720c */ /* 0x000fe20004721270 */
[----:B------:R-:W-:Y:S01]  /*ae10*/  VIADD R8, R2, 0x29 ;  /* 0x0000002902087836 */ /* 0x000fe20000000000 */
[----:B------:R-:W-:Y:S02]  /*ae20*/  LEA.HI.X.SX32 R37, R37, R3, 0x2, P6 ;  /* 0x0000000325257211 */ /* 0x000fe400030f16ff */
[C---:B------:R-:W-:Y:S01]  /*ae30*/  LEA R38, P6, R16.reuse, R40, 0x2 ;  /* 0x0000002810267211 */ /* 0x040fe200078c10ff */
[----:B-----5:R-:W-:-:S02]  /*ae40*/  VIADD R9, R16, UR5 ;  /* 0x0000000510097c36 */ /* 0x020fc40008000000 */
[----:B------:R2:W-:Y:S01]  /*ae50*/  @P4 STG.E desc[UR16][R36.64], R10 ;  /* 0x0000000a24004986 */ /* 0x0005e2000c101910 */
[----:B------:R-:W-:Y:S01]  /*ae60*/  LEA.HI.X.SX32 R39, R16, R3, 0x2, P6 ;  /* 0x0000000310277211 */ /* 0x000fe200030f16ff */
[----:B------:R-:W-:Y:S01]  /*ae70*/  VIADD R16, R2, 0x2a ;  /* 0x0000002a02107836 */ /* 0x000fe20000000000 */
[-C--:B------:R-:W-:Y:S01]  /*ae80*/  ISETP.LT.AND P4, PT, R8, R183.reuse, !P0 ;  /* 0x000000b70800720c */ /* 0x080fe20004781270 */
[C---:B------:R-:W-:Y:S01]  /*ae90*/  VIADD R32, R9.reuse, UR5 ;  /* 0x0000000509207c36 */ /* 0x040fe20008000000 */
[CC--:B------:R-:W-:Y:S01]  /*aea0*/  LEA R8, P6, R9.reuse, R40.reuse, 0x2 ;  /* 0x0000002809087211 */ /* 0x0c0fe200078c10ff */
[----:B------:R4:W-:Y:S01]  /*aeb0*/  @P2 STG.E desc[UR16][R38.64], R18 ;  /* 0x0000001226002986 */ /* 0x0009e2000c101910 */
[----:B------:R-:W-:Y:S01]  /*aec0*/  ISETP.LT.AND P2, PT, R16, R183, !P0 ;  /* 0x000000b71000720c */ /* 0x000fe20004741270 */
[C---:B------:R-:W-:Y:S01]  /*aed0*/  VIADD R33, R32.reuse, UR5 ;  /* 0x0000000520217c36 */ /* 0x040fe20008000000 */
[----:B------:R-:W-:Y:S02]  /*aee0*/  LEA.HI.X.SX32 R9, R9, R3, 0x2, P6 ;  /* 0x0000000309097211 */ /* 0x000fe400030f16ff */
[----:B------:R-:W-:Y:S01]  /*aef0*/  LEA R16, P6, R32, R40, 0x2 ;  /* 0x0000002820107211 */ /* 0x000fe200078c10ff */
[----:B--2---:R-:W-:-:S02]  /*af00*/  VIADD R10, R2, 0x2b ;  /* 0x0000002b020a7836 */ /* 0x004fc40000000000 */
[----:B------:R2:W-:Y:S01]  /*af10*/  @P3 STG.E desc[UR16][R8.64], R11 ;  /* 0x0000000b08003986 */ /* 0x0005e2000c101910 */
[----:B------:R-:W-:Y:S02]  /*af20*/  LEA.HI.X.SX32 R17, R32, R3, 0x2, P6 ;  /* 0x0000000320117211 */ /* 0x000fe400030f16ff */
[----:B------:R-:W-:Y:S01]  /*af30*/  ISETP.LT.AND P3, PT, R10, R183, !P0 ;  /* 0x000000b70a00720c */ /* 0x000fe20004761270 */
[----:B------:R-:W-:Y:S01]  /*af40*/  VIADD R10, R2, 0x2c ;  /* 0x0000002c020a7836 */ /* 0x000fe20000000000 */
[CC--:B------:R-:W-:Y:S01]  /*af50*/  LEA R32, P6, R33.reuse, R40.reuse, 0x2 ;  /* 0x0000002821207211 */ /* 0x0c0fe200078c10ff */
[C---:B----4-:R-:W-:Y:S01]  /*af60*/  VIADD R18, R33.reuse, UR5 ;  /* 0x0000000521127c36 */ /* 0x050fe20008000000 */
[----:B------:R4:W-:Y:S02]  /*af70*/  @P5 STG.E desc[UR16][R16.64], R19 ;  /* 0x0000001310005986 */ /* 0x0009e4000c101910 */
[----:B------:R-:W-:Y:S01]  /*af80*/  LEA.HI.X.SX32 R33, R33, R3, 0x2, P6 ;  /* 0x0000000321217211 */ /* 0x000fe200030f16ff */
[----:B------:R-:W-:Y:S01]  /*af90*/  VIADD R36, R18, UR5 ;  /* 0x0000000512247c36 */ /* 0x000fe20008000000 */
[----:B------:R-:W-:Y:S01]  /*afa0*/  ISETP.LT.AND P5, PT, R10, R183, !P0 ;  /* 0x000000b70a00720c */ /* 0x000fe200047a1270 */
[----:B------:R-:W-:Y:S01]  /*afb0*/  VIADD R10, R2, 0x2d ;  /* 0x0000002d020a7836 */ /* 0x000fe20000000000 */
[----:B------:R-:W-:Y:S01]  /*afc0*/  LEA R34, P6, R18, R40, 0x2 ;  /* 0x0000002812227211 */ /* 0x000fe200078c10ff */
[----:B------:R5:W-:Y:S01]  /*afd0*/  @P1 STG.E desc[UR16][R32.64], R12 ;  /* 0x0000000c20001986 */ /* 0x000be2000c101910 */
[----:B--2---:R-:W-:-:S02]  /*afe0*/  VIADD R11, R36, UR5 ;  /* 0x00000005240b7c36 */ /* 0x004fc40008000000 */
[----:B------:R-:W-:Y:S02]  /*aff0*/  LEA.HI.X.SX32 R35, R18, R3, 0x2, P6 ;  /* 0x0000000312237211 */ /* 0x000fe400030f16ff */
[----:B------:R-:W-:Y:S01]  /*b000*/  ISETP.LT.AND P1, PT, R10, R183, !P0 ;  /* 0x000000b70a00720c */ /* 0x000fe20004721270 */
[----:B------:R-:W-:Y:S01]  /*b010*/  VIADD R10, R2, 0x2e ;  /* 0x0000002e020a7836 */ /* 0x000fe20000000000 */
[-C--:B------:R-:W-:Y:S01]  /*b020*/  LEA R8, P6, R36, R40.reuse, 0x2 ;  /* 0x0000002824087211 */ /* 0x080fe200078c10ff */
[----:B------:R2:W-:Y:S01]  /*b030*/  @P4 STG.E desc[UR16][R34.64], R24 ;  /* 0x0000001822004986 */ /* 0x0005e2000c101910 */
[----:B----4-:R-:W-:Y:S02]  /*b040*/  VIADD R16, R2, 0x2f ;  /* 0x0000002f02107836 */ /* 0x010fe40000000000 */
[----:B------:R-:W-:Y:S01]  /*b050*/  LEA.HI.X.SX32 R9, R36, R3, 0x2, P6 ;  /* 0x0000000324097211 */ /* 0x000fe200030f16ff */
[C---:B------:R-:W-:Y:S01]  /*b060*/  VIADD R17, R11.reuse, UR5 ;  /* 0x000000050b117c36 */ /* 0x040fe20008000000 */
[-C--:B------:R-:W-:Y:S01]  /*b070*/  ISETP.LT.AND P4, PT, R10, R183.reuse, !P0 ;  /* 0x000000b70a00720c */ /* 0x080fe20004781270 */
[----:B-----5:R-:W-:Y:S01]  /*b080*/  VIADD R12, R2, 0x30 ;  /* 0x00000030020c7836 */ /* 0x020fe20000000000 */
[-C--:B------:R-:W-:Y:S01]  /*b090*/  LEA R10, P6, R11, R40.reuse, 0x2 ;  /* 0x000000280b0a7211 */ /* 0x080fe200078c10ff */
[----:B------:R4:W-:Y:S01]  /*b0a0*/  @P2 STG.E desc[UR16][R8.64], R13 ;  /* 0x0000000d08002986 */ /* 0x0009e2000c101910 */
[----:B------:R-:W-:Y:S01]  /*b0b0*/  ISETP.LT.AND P2, PT, R16, R183, !P0 ;  /* 0x000000b71000720c */ /* 0x000fe20004741270 */
[----:B------:R-:W-:Y:S01]  /*b0c0*/  VIADD R19, R17, UR5 ;  /* 0x0000000511137c36 */ /* 0x000fe20008000000 */
[-C--:B------:R-:W-:Y:S01]  /*b0d0*/  LEA.HI.X.SX32 R11, R11, R3.reuse, 0x2, P6 ;  /* 0x000000030b0b7211 */ /* 0x080fe200030f16ff */
[C---:B--2---:R-:W-:Y:S01]  /*b0e0*/  VIADD R24, R2.reuse, 0x35 ;  /* 0x0000003502187836 */ /* 0x044fe20000000000 */
[CC--:B------:R-:W-:Y:S01]  /*b0f0*/  LEA R16, P6, R17.reuse, R40.reuse, 0x2 ;  /* 0x0000002811107211 */ /* 0x0c0fe200078c10ff */
[----:B------:R2:W5:Y:S03]  /*b100*/  LDS.128 R32, [R0] ;  /* 0x0000000000207984 */ /* 0x0005660000000c00 */
[----:B------:R-:W-:Y:S01]  /*b110*/  LEA.HI.X.SX32 R17, R17, R3, 0x2, P6 ;  /* 0x0000000311117211 */ /* 0x000fe200030f16ff */
[----:B------:R3:W-:Y:S01]  /*b120*/  @P3 STG.E desc[UR16][R10.64], R25 ;  /* 0x000000190a003986 */ /* 0x0007e2000c101910 */
[CC--:B------:R-:W-:Y:S01]  /*b130*/  LEA R18, P6, R19.reuse, R40.reuse, 0x2 ;  /* 0x0000002813127211 */ /* 0x0c0fe200078c10ff */
[----:B----4-:R-:W-:Y:S01]  /*b140*/  VIADD R8, R2, 0x31 ;  /* 0x0000003102087836 */ /* 0x010fe20000000000 */
[----:B------:R-:W-:Y:S01]  /*b150*/  ISETP.LT.AND P3, PT, R12, R183, !P0 ;  /* 0x000000b70c00720c */ /* 0x000fe20004761270 */
[C---:B------:R-:W-:Y:S01]  /*b160*/  VIADD R9, R19.reuse, UR5 ;  /* 0x0000000513097c36 */ /* 0x040fe20008000000 */
[----:B------:R-:W-:Y:S01]  /*b170*/  LEA.HI.X.SX32 R19, R19, R3, 0x2, P6 ;  /* 0x0000000313137211 */ /* 0x000fe200030f16ff */
[----:B------:R4:W-:Y:S01]  /*b180*/  @P5 STG.E desc[UR16][R16.64], R14 ;  /* 0x0000000e10005986 */ /* 0x0009e2000c101910 */
[----:B------:R-:W-:Y:S01]  /*b190*/  ISETP.LT.AND P5, PT, R8, R183, !P0 ;  /* 0x000000b70800720c */ /* 0x000fe200047a1270 */
[C---:B------:R-:W-:Y:S01]  /*b1a0*/  VIADD R12, R2.reuse, 0x32 ;  /* 0x00000032020c7836 */ /* 0x040fe20000000000 */
[----:B------:R-:W-:Y:S01]  /*b1b0*/  LEA R8, P6, R9, R40, 0x2 ;  /* 0x0000002809087211 */ /* 0x000fe200078c10ff */
[----:B------:R1:W-:Y:S01]  /*b1c0*/  @P1 STG.E desc[UR16][R18.64], R26 ;  /* 0x0000001a12001986 */ /* 0x0003e2000c101910 */
[----:B--2---:R-:W-:-:S02]  /*b1d0*/  VIADD R0, R2, 0x3a ;  /* 0x0000003a02007836 */ /* 0x004fc40000000000 */
[C---:B---3--:R-:W-:Y:S01]  /*b1e0*/  VIADD R11, R9.reuse, UR5 ;  /* 0x00000005090b7c36 */ /* 0x048fe20008000000 */
[----:B------:R-:W-:Y:S02]  /*b1f0*/  LEA.HI.X.SX32 R9, R9, R3, 0x2, P6 ;  /* 0x0000000309097211 */ /* 0x000fe400030f16ff */
[----:B------:R-:W-:Y:S01]  /*b200*/  ISETP.LT.AND P1, PT, R12, R183, !P0 ;  /* 0x000000b70c00720c */ /* 0x000fe20004721270 */
[C---:B------:R-:W-:Y:S01]  /*b210*/  VIADD R13, R11.reuse, UR5 ;  /* 0x000000050b0d7c36 */ /* 0x040fe20008000000 */
[-C--:B------:R-:W-:Y:S01]  /*b220*/  LEA R10, P6, R11, R40.reuse, 0x2 ;  /* 0x000000280b0a7211 */ /* 0x080fe200078c10ff */
[C---:B------:R-:W-:Y:S01]  /*b230*/  VIADD R12, R2.reuse, 0x33 ;  /* 0x00000033020c7836 */ /* 0x040fe20000000000 */
[----:B------:R2:W-:Y:S01]  /*b240*/  @P4 STG.E desc[UR16][R8.64], R15 ;  /* 0x0000000f08004986 */ /* 0x0005e2000c101910 */
[----:B----4-:R-:W-:Y:S01]  /*b250*/  VIADD R17, R13, UR5 ;  /* 0x000000050d117c36 */ /* 0x010fe20008000000 */
[----:B------:R-:W-:Y:S01]  /*b260*/  LEA.HI.X.SX32 R11, R11, R3, 0x2, P6 ;  /* 0x000000030b0b7211 */ /* 0x000fe200030f16ff */
[----:B------:R-:W-:Y:S01]  /*b270*/  VIADD R14, R2, 0x34 ;  /* 0x00000034020e7836 */ /* 0x000fe20000000000 */
[-C--:B------:R-:W-:Y:S01]  /*b280*/  ISETP.LT.AND P4, PT, R12, R183.reuse, !P0 ;  /* 0x000000b70c00720c */ /* 0x080fe20004781270 */
[----:B-1----:R-:W-:Y:S01]  /*b290*/  VIADD R19, R17, UR5 ;  /* 0x0000000511137c36 */ /* 0x002fe20008000000 */
[-C--:B------:R-:W-:Y:S01]  /*b2a0*/  LEA R12, P6, R13, R40.reuse, 0x2 ;  /* 0x000000280d0c7211 */ /* 0x080fe200078c10ff */
[----:B------:R-:W-:Y:S01]  /*b2b0*/  @P2 STG.E desc[UR16][R10.64], R27 ;  /* 0x0000001b0a002986 */ /* 0x000fe2000c101910 */
[----:B------:R-:W-:Y:S01]  /*b2c0*/  ISETP.LT.AND P2, PT, R14, R183, !P0 ;  /* 0x000000b70e00720c */ /* 0x000fe20004741270 */
[----:B------:R-:W-:Y:S01]  /*b2d0*/  VIADD R25, R19, UR5 ;  /* 0x0000000513197c36 */ /* 0x000fe20008000000 */
[----:B------:R-:W-:Y:S01]  /*b2e0*/  LEA.HI.X.SX32 R13, R13, R3, 0x2, P6 ;  /* 0x000000030d0d7211 */ /* 0x000fe200030f16ff */
[----:B------:R-:W-:Y:S01]  /*b2f0*/  VIADD R18, R2, 0x36 ;  /* 0x0000003602127836 */ /* 0x000fe20000000000 */
[----:B------:R-:W-:-:S03]  /*b300*/  LEA R16, P6, R17, R40, 0x2 ;  /* 0x0000002811107211 */ /* 0x000fc600078c10ff */
[----:B------:R1:W-:Y:S01]  /*b310*/  @P3 STG.E desc[UR16][R12.64], R20 ;  /* 0x000000140c003986 */ /* 0x0003e2000c101910 */
[-C--:B------:R-:W-:Y:S02]  /*b320*/  LEA R14, P3, R25, R40.reuse, 0x2 ;  /* 0x00000028190e7211 */ /* 0x080fe400078610ff */
[-C--:B------:R-:W-:Y:S02]  /*b330*/  LEA.HI.X.SX32 R17, R17, R3.reuse, 0x2, P6 ;  /* 0x0000000311117211 */ /* 0x080fe400030f16ff */
[-C--:B--2---:R-:W-:Y:S02]  /*b340*/  LEA R8, P6, R19, R40.reuse, 0x2 ;  /* 0x0000002813087211 */ /* 0x084fe400078c10ff */
[CC--:B------:R-:W-:Y:S01]  /*b350*/  LEA.HI.X.SX32 R15, R25.reuse, R3.reuse, 0x2, P3 ;  /* 0x00000003190f7211 */ /* 0x0c0fe200018f16ff */
[----:B------:R-:W-:Y:S01]  /*b360*/  VIADD R25, R25, UR5 ;  /* 0x0000000519197c36 */ /* 0x000fe20008000000 */
[----:B------:R-:W-:Y:S01]  /*b370*/  LEA.HI.X.SX32 R9, R19, R3, 0x2, P6 ;  /* 0x0000000313097211 */ /* 0x000fe200030f16ff */
[----:B------:R2:W-:Y:S01]  /*b380*/  @P5 STG.E desc[UR16][R16.64], R4 ;  /* 0x0000000410005986 */ /* 0x0005e2000c101910 */
[-C--:B------:R-:W-:Y:S01]  /*b390*/  ISETP.LT.AND P5, PT, R24, R183.reuse, !P0 ;  /* 0x000000b71800720c */ /* 0x080fe200047a1270 */
[C---:B-1----:R-:W-:Y:S01]  /*b3a0*/  VIADD R13, R25.reuse, UR5 ;  /* 0x00000005190d7c36 */ /* 0x042fe20008000000 */
[----:B------:R-:W-:Y:S01]  /*b3b0*/  ISETP.LT.AND P3, PT, R18, R183, !P0 ;  /* 0x000000b71200720c */ /* 0x000fe20004761270 */
[----:B------:R1:W-:Y:S01]  /*b3c0*/  @P1 STG.E desc[UR16][R8.64], R21 ;  /* 0x0000001508001986 */ /* 0x0003e2000c101910 */
[-C--:B------:R-:W-:Y:S01]  /*b3d0*/  LEA R10, P1, R25, R40.reuse, 0x2 ;  /* 0x00000028190a7211 */ /* 0x080fe200078210ff */
[----:B------:R-:W-:Y:S01]  /*b3e0*/  VIADD R18, R2, 0x37 ;  /* 0x0000003702127836 */ /* 0x000fe20000000000 */
[----:B------:R-:W-:Y:S01]  /*b3f0*/  LEA R12, P6, R13, R40, 0x2 ;  /* 0x000000280d0c7211 */ /* 0x000fe200078c10ff */
[----:B------:R3:W-:Y:S01]  /*b400*/  @P4 STG.E desc[UR16][R14.64], R5 ;  /* 0x000000050e004986 */ /* 0x0007e2000c101910 */
[----:B------:R-:W-:-:S02]  /*b410*/  LEA.HI.X.SX32 R11, R25, R3, 0x2, P1 ;  /* 0x00000003190b7211 */ /* 0x000fc400008f16ff */
[----:B------:R-:W-:Y:S01]  /*b420*/  ISETP.LT.AND P4, PT, R18, R183, !P0 ;  /* 0x000000b71200720c */ /* 0x000fe20004781270 */
[----:B--2---:R-:W-:Y:S02]  /*b430*/  VIADD R4, R2, 0x38 ;  /* 0x0000003802047836 */ /* 0x004fe40000000000 */
[----:B------:R-:W-:Y:S01]  /*b440*/  @P2 STG.E desc[UR16][R10.64], R22 ;  /* 0x000000160a002986 */ /* 0x000fe2000c101910 */
[C---:B-1----:R-:W-:Y:S01]  /*b450*/  VIADD R9, R13.reuse, UR5 ;  /* 0x000000050d097c36 */ /* 0x042fe20008000000 */
[----:B------:R-:W-:Y:S02]  /*b460*/  LEA.HI.X.SX32 R13, R13, R3, 0x2, P6 ;  /* 0x000000030d0d7211 */ /* 0x000fe400030f16ff */
[----:B------:R-:W-:Y:S01]  /*b470*/  ISETP.LT.AND P1, PT, R4, R183, !P0 ;  /* 0x000000b70400720c */ /* 0x000fe20004721270 */
[C---:B---3--:R-:W-:Y:S01]  /*b480*/  VIADD R15, R9.reuse, UR5 ;  /* 0x00000005090f7c36 */ /* 0x048fe20008000000 */
[----:B------:R-:W-:Y:S01]  /*b490*/  LEA R4, P2, R9, R40, 0x2 ;  /* 0x0000002809047211 */ /* 0x000fe200078410ff */
[----:B------:R1:W-:Y:S01]  /*b4a0*/  @P5 STG.E desc[UR16][R12.64], R6 ;  /* 0x000000060c005986 */ /* 0x0003e2000c101910 */
[----:B------:R-:W-:-:S02]  /*b4b0*/  VIADD R14, R2, 0x39 ;  /* 0x00000039020e7836 */ /* 0x000fc40000000000 */
[-C--:B------:R-:W-:Y:S02]  /*b4c0*/  LEA R8, P5, R15, R40.reuse, 0x2 ;  /* 0x000000280f087211 */ /* 0x080fe400078a10ff */
[-C--:B------:R-:W-:Y:S02]  /*b4d0*/  LEA.HI.X.SX32 R5, R9, R3.reuse, 0x2, P2 ;  /* 0x0000000309057211 */ /* 0x080fe400010f16ff */
[C---:B------:R-:W-:Y:S01]  /*b4e0*/  LEA.HI.X.SX32 R9, R15.reuse, R3, 0x2, P5 ;  /* 0x000000030f097211 */ /* 0x040fe200028f16ff */
[----:B------:R-:W-:Y:S01]  /*b4f0*/  VIADD R15, R15, UR5 ;  /* 0x000000050f0f7c36 */ /* 0x000fe20008000000 */
[-C--:B------:R-:W-:Y:S01]  /*b500*/  ISETP.LT.AND P2, PT, R14, R183.reuse, !P0 ;  /* 0x000000b70e00720c */ /* 0x080fe20004741270 */
[----:B------:R2:W-:Y:S01]  /*b510*/  @P3 STG.E desc[UR16][R4.64], R23 ;  /* 0x0000001704003986 */ /* 0x0005e2000c101910 */
[----:B------:R-:W-:Y:S01]  /*b520*/  ISETP.LT.AND P5, PT, R0, R183, !P0 ;  /* 0x000000b70000720c */ /* 0x000fe200047a1270 */
[C---:B-1----:R-:W-:Y:S01]  /*b530*/  VIADD R13, R15.reuse, UR5 ;  /* 0x000000050f0d7c36 */ /* 0x042fe20008000000 */
[-C--:B------:R-:W-:Y:S01]  /*b540*/  LEA R10, P3, R15, R40.reuse, 0x2 ;  /* 0x000000280f0a7211 */ /* 0x080fe200078610ff */
[C---:B------:R-:W-:Y:S01]  /*b550*/  VIADD R0, R2.reuse, 0x3c ;  /* 0x0000003c02007836 */ /* 0x040fe20000000000 */
[----:B------:R1:W-:Y:S01]  /*b560*/  @P4 STG.E desc[UR16][R8.64], R7 ;  /* 0x0000000708004986 */ /* 0x0003e2000c101910 */
[C---:B------:R-:W-:Y:S01]  /*b570*/  VIADD R14, R13.reuse, UR5 ;  /* 0x000000050d0e7c36 */ /* 0x040fe20008000000 */
[----:B------:R-:W-:Y:S01]  /*b580*/  LEA R12, P6, R13, R40, 0x2 ;  /* 0x000000280d0c7211 */ /* 0x000fe200078c10ff */
[----:B------:R-:W-:Y:S01]  /*b590*/  VIADD R6, R2, 0x3b ;  /* 0x0000003b02067836 */ /* 0x000fe20000000000 */
[----:B------:R-:W-:-:S02]  /*b5a0*/  LEA.HI.X.SX32 R11, R15, R3, 0x2, P3 ;  /* 0x000000030f0b7211 */ /* 0x000fc400018f16ff */
[----:B------:R-:W-:Y:S02]  /*b5b0*/  LEA.HI.X.SX32 R13, R13, R3, 0x2, P6 ;  /* 0x000000030d0d7211 */ /* 0x000fe400030f16ff */
[-C--:B------:R-:W-:Y:S01]  /*b5c0*/  ISETP.LT.AND P3, PT, R0, R183.reuse, !P0 ;  /* 0x000000b70000720c */ /* 0x080fe20004761270 */
[----:B------:R3:W-:Y:S01]  /*b5d0*/  @P1 STG.E desc[UR16][R10.64], R28 ;  /* 0x0000001c0a001986 */ /* 0x0007e2000c101910 */
[----:B------:R-:W-:Y:S01]  /*b5e0*/  VIADD R0, R2, 0x3d ;  /* 0x0000003d02007836 */ /* 0x000fe20000000000 */
[CC--:B--2---:R-:W-:Y:S01]  /*b5f0*/  LEA R4, P1, R14.reuse, R40.reuse, 0x2 ;  /* 0x000000280e047211 */ /* 0x0c4fe200078210ff */
[----:B-1----:R-:W-:Y:S01]  /*b600*/  VIADD R7, R14, UR5 ;  /* 0x000000050e077c36 */ /* 0x002fe20008000000 */
[-C--:B------:R-:W-:Y:S01]  /*b610*/  ISETP.LT.AND P4, PT, R6, R183.reuse, !P0 ;  /* 0x000000b70600720c */ /* 0x080fe20004781270 */
[----:B-----5:R1:W-:Y:S01]  /*b620*/  @P2 STG.E desc[UR16][R12.64], R32 ;  /* 0x000000200c002986 */ /* 0x0203e2000c101910 */
[----:B------:R-:W-:Y:S01]  /*b630*/  ISETP.LT.AND P2, PT, R0, R183, !P0 ;  /* 0x000000b70000720c */ /* 0x000fe20004741270 */
[C---:B------:R-:W-:Y:S01]  /*b640*/  VIADD R9, R7.reuse, UR5 ;  /* 0x0000000507097c36 */ /* 0x040fe20008000000 */
[-C--:B------:R-:W-:Y:S01]  /*b650*/  LEA R6, P6, R7, R40.reuse, 0x2 ;  /* 0x0000002807067211 */ /* 0x080fe200078c10ff */
[----:B------:R-:W-:Y:S01]  /*b660*/  VIADD R0, R2, 0x3e ;  /* 0x0000003e02007836 */ /* 0x000fe20000000000 */
[-C--:B------:R-:W-:Y:S01]  /*b670*/  LEA.HI.X.SX32 R5, R14, R3.reuse, 0x2, P1 ;  /* 0x000000030e057211 */ /* 0x080fe200008f16ff */
[C---:B------:R-:W-:Y:S01]  /*b680*/  VIADD R15, R9.reuse, UR5 ;  /* 0x00000005090f7c36 */ /* 0x040fe20008000000 */
[-C--:B------:R-:W-:Y:S01]  /*b690*/  LEA R8, P1, R9, R40.reuse, 0x2 ;  /* 0x0000002809087211 */ /* 0x080fe200078210ff */
[----:B------:R-:W-:Y:S01]  /*b6a0*/  VIADD R2, R2, 0x3f ;  /* 0x0000003f02027836 */ /* 0x000fe20000000000 */
[-C--:B------:R-:W-:Y:S01]  /*b6b0*/  LEA.HI.X.SX32 R7, R7, R3.reuse, 0x2, P6 ;  /* 0x0000000307077211 */ /* 0x080fe200030f16ff */
[----:B------:R2:W-:Y:S01]  /*b6c0*/  @P5 STG.E desc[UR16][R4.64], R29 ;  /* 0x0000001d04005986 */ /* 0x0005e2000c101910 */
[C---:B---3--:R-:W-:Y:S01]  /*b6d0*/  LEA R10, P6, R15.reuse, R40, 0x2 ;  /* 0x000000280f0a7211 */ /* 0x048fe200078c10ff */
[----:B-1----:R-:W-:Y:S01]  /*b6e0*/  VIADD R13, R15, UR5 ;  /* 0x000000050f0d7c36 */ /* 0x002fe20008000000 */
[----:B------:R-:W-:Y:S01]  /*b6f0*/  LEA.HI.X.SX32 R9, R9, R3, 0x2, P1 ;  /* 0x0000000309097211 */ /* 0x000fe200008f16ff */
[----:B------:R2:W-:Y:S01]  /*b700*/  @P4 STG.E desc[UR16][R6.64], R33 ;  /* 0x0000002106004986 */ /* 0x0005e2000c101910 */
[-C--:B------:R-:W-:Y:S01]  /*b710*/  ISETP.LT.AND P1, PT, R0, R183.reuse, !P0 ;  /* 0x000000b70000720c */ /* 0x080fe20004721270 */
[----:B------:R-:W-:Y:S01]  /*b720*/  VIADD R14, R13, UR5 ;  /* 0x000000050d0e7c36 */ /* 0x000fe20008000000 */
[----:B------:R-:W-:Y:S01]  /*b730*/  ISETP.LT.AND P0, PT, R2, R183, !P0 ;  /* 0x000000b70200720c */ /* 0x000fe20004701270 */
[----:B------:R2:W-:Y:S01]  /*b740*/  @P3 STG.E desc[UR16][R8.64], R30 ;  /* 0x0000001e08003986 */ /* 0x0005e2000c101910 */
[----:B------:R-:W-:-:S02]  /*b750*/  LEA.HI.X.SX32 R11, R15, R3, 0x2, P6 ;  /* 0x000000030f0b7211 */ /* 0x000fc400030f16ff */
[----:B------:R-:W-:-:S03]  /*b760*/  LEA R12, P6, R13, R40, 0x2 ;  /* 0x000000280d0c7211 */ /* 0x000fc600078c10ff */
[----:B------:R2:W-:Y:S01]  /*b770*/  @P2 STG.E desc[UR16][R10.64], R34 ;  /* 0x000000220a002986 */ /* 0x0005e2000c101910 */
[----:B------:R-:W-:Y:S02]  /*b780*/  LEA.HI.X.SX32 R13, R13, R3, 0x2, P6 ;  /* 0x000000030d0d7211 */ /* 0x000fe400030f16ff */
[----:B------:R-:W-:-:S03]  /*b790*/  LEA R40, P6, R14, R40, 0x2 ;  /* 0x000000280e287211 */ /* 0x000fc600078c10ff */
[----:B------:R2:W-:Y:S01]  /*b7a0*/  @P1 STG.E desc[UR16][R12.64], R31 ;  /* 0x0000001f0c001986 */ /* 0x0005e2000c101910 */
[----:B------:R-:W-:Y:S01]  /*b7b0*/  LEA.HI.X.SX32 R41, R14, R3, 0x2, P6 ;  /* 0x000000030e297211 */ /* 0x000fe200030f16ff */
[----:B------:R-:W-:Y:S08]  /*b7c0*/  @!P0 EXIT ;  /* 0x000000000000894d */ /* 0x000ff00003800000 */
[----:B------:R-:W-:Y:S01]  /*b7d0*/  STG.E desc[UR16][R40.64], R35 ;  /* 0x0000002328007986 */ /* 0x000fe2000c101910 */
[----:B------:R-:W-:Y:S05]  /*b7e0*/  EXIT ;  /* 0x000000000000794d */ /* 0x000fea0003800000 */
.L_x_2:
[----:B------:R-:W-:-:S00]  /*b7f0*/  BRA `(.L_x_2) ;  /* 0xfffffffc00fc7947 */ /* 0x000fc0000383ffff */
[----:B------:R-:W-:-:S00]  /*b800*/  NOP ;  /* 0x0000000000007918 */ /* 0x000fc00000000000 */
[----:B------:R-:W-:-:S00]  /*b810*/  NOP ;  /* 0x0000000000007918 */ /* 0x000fc00000000000 */
[----:B------:R-:W-:-:S00]  /*b820*/  NOP ;  /* 0x0000000000007918 */ /* 0x000fc00000000000 */
[----:B------:R-:W-:-:S00]  /*b830*/  NOP ;  /* 0x0000000000007918 */ /* 0x000fc00000000000 */
[----:B------:R-:W-:-:S00]  /*b840*/  NOP ;  /* 0x0000000000007918 */ /* 0x000fc00000000000 */
[----:B------:R-:W-:-:S00]  /*b850*/  NOP ;  /* 0x0000000000007918 */ /* 0x000fc00000000000 */
[----:B------:R-:W-:-:S00]  /*b860*/  NOP ;  /* 0x0000000000007918 */ /* 0x000fc00000000000 */
[----:B------:R-:W-:-:S00]  /*b870*/  NOP ;  /* 0x0000000000007918 */ /* 0x000fc00000000000 */
.L_x_3:


//--------------------- .nv.shared.matmul_kernel  --------------------------
	.section	.nv.shared.matmul_kernel,"aw",@nobits
	.sectionflags	@""
	.align	16
	.zero		1024


//--------------------- .nv.shared.reserved.0     --------------------------
	.section	.nv.shared.reserved.0,"aw",@nobits
	.weak		__nv_reservedSMEM_offset_0_alias
	.size		__nv_reservedSMEM_offset_0_alias, 0, 0
	.other		__nv_reservedSMEM_offset_0_alias,@"STO_CUDA_RESERVED_SHARED STV_DEFAULT"
__nv_reservedSMEM_offset_0_alias:
	.zero		0


//--------------------- .nv.constant0.matmul_kernel --------------------------
	.section	.nv.constant0.matmul_kernel,"a",@progbits
	.sectionflags	@""
	.align	4
.nv.constant0.matmul_kernel:
	.zero		608


//--------------------- SYMBOLS --------------------------

	.type		.nv.reservedSmem.offset0,@object
	.size		.nv.reservedSmem.offset0,0x4
